//
// Generated by NVIDIA NVVM Compiler
//
// Compiler Build ID: CL-36424714
// Cuda compilation tools, release 13.0, V13.0.88
// Based on NVVM 20.0.0
//

.version 9.0
.target sm_100
.address_size 64

	// .globl	_Z10matrixMultIdEvPT_S1_S1_iii

.visible .entry _Z10matrixMultIdEvPT_S1_S1_iii(
	.param .u64 .ptr .align 1 _Z10matrixMultIdEvPT_S1_S1_iii_param_0,
	.param .u64 .ptr .align 1 _Z10matrixMultIdEvPT_S1_S1_iii_param_1,
	.param .u64 .ptr .align 1 _Z10matrixMultIdEvPT_S1_S1_iii_param_2,
	.param .u32 _Z10matrixMultIdEvPT_S1_S1_iii_param_3,
	.param .u32 _Z10matrixMultIdEvPT_S1_S1_iii_param_4,
	.param .u32 _Z10matrixMultIdEvPT_S1_S1_iii_param_5
)
{
	.local .align 16 .b8 	__local_depot0[4096];
	.reg .b64 	%SP;
	.reg .b64 	%SPL;
	.reg .pred 	%p<27>;
	.reg .b16 	%rs<7>;
	.reg .b32 	%r<103>;
	.reg .b64 	%rd<131>;
	.reg .b64 	%fd<181>;

	mov.u64 	%SPL, __local_depot0;
	ld.param.u64 	%rd30, [_Z10matrixMultIdEvPT_S1_S1_iii_param_0];
	ld.param.u64 	%rd31, [_Z10matrixMultIdEvPT_S1_S1_iii_param_1];
	ld.param.u32 	%r61, [_Z10matrixMultIdEvPT_S1_S1_iii_param_3];
	ld.param.u32 	%r59, [_Z10matrixMultIdEvPT_S1_S1_iii_param_4];
	ld.param.u32 	%r60, [_Z10matrixMultIdEvPT_S1_S1_iii_param_5];
	cvta.to.global.u64 	%rd1, %rd31;
	cvta.to.global.u64 	%rd2, %rd30;
	add.u64 	%rd3, %SPL, 0;
	mov.u32 	%r62, %ntid.x;
	mov.u32 	%r63, %ctaid.x;
	mov.u32 	%r64, %tid.x;
	mad.lo.s32 	%r65, %r62, %r63, %r64;
	div.s32 	%r1, %r65, %r59;
	mul.lo.s32 	%r66, %r1, %r59;
	sub.s32 	%r2, %r65, %r66;
	setp.ge.s32 	%p1, %r1, %r61;
	setp.lt.s32 	%p2, %r59, 0;
	or.pred  	%p3, %p2, %p1;
	@%p3 bra 	$L__BB0_34;
	min.s32 	%r100, %r60, 512;
	mul.lo.s32 	%r4, %r1, %r60;
	setp.lt.s32 	%p4, %r60, 1;
	@%p4 bra 	$L__BB0_8;
	and.b32  	%r5, %r100, 3;
	setp.lt.u32 	%p5, %r60, 4;
	mov.b32 	%r86, 0;
	@%p5 bra 	$L__BB0_5;
	and.b32  	%r86, %r100, 1020;
	cvt.u16.u32 	%rs1, %r100;
	shr.u16 	%rs2, %rs1, 2;
	and.b16  	%rs3, %rs2, 255;
	mul.wide.u16 	%r68, %rs3, 4;
	neg.s32 	%r85, %r68;
	add.s64 	%rd127, %rd3, 16;
	add.s64 	%rd5, %rd2, 16;
	mov.u32 	%r84, %r4;
$L__BB0_4:
	mul.wide.s32 	%rd33, %r84, 8;
	add.s64 	%rd34, %rd5, %rd33;
	ld.global.f64 	%fd26, [%rd34+-16];
	ld.global.f64 	%fd27, [%rd34+-8];
	st.local.v2.f64 	[%rd127+-16], {%fd26, %fd27};
	ld.global.f64 	%fd28, [%rd34];
	ld.global.f64 	%fd29, [%rd34+8];
	st.local.v2.f64 	[%rd127], {%fd28, %fd29};
	add.s32 	%r85, %r85, 4;
	add.s64 	%rd127, %rd127, 32;
	add.s32 	%r84, %r84, 4;
	setp.ne.s32 	%p6, %r85, 0;
	@%p6 bra 	$L__BB0_4;
$L__BB0_5:
	setp.eq.s32 	%p7, %r5, 0;
	@%p7 bra 	$L__BB0_8;
	mul.wide.u32 	%rd35, %r86, 8;
	add.s64 	%rd128, %rd3, %rd35;
	add.s32 	%r88, %r86, %r4;
	neg.s32 	%r87, %r5;
$L__BB0_7:
	.pragma "nounroll";
	mul.wide.s32 	%rd36, %r88, 8;
	add.s64 	%rd37, %rd2, %rd36;
	ld.global.f64 	%fd30, [%rd37];
	st.local.f64 	[%rd128], %fd30;
	add.s64 	%rd128, %rd128, 8;
	add.s32 	%r88, %r88, 1;
	add.s32 	%r87, %r87, 1;
	setp.ne.s32 	%p8, %r87, 0;
	@%p8 bra 	$L__BB0_7;
$L__BB0_8:
	setp.lt.s32 	%p9, %r60, 1;
	bar.sync 	0;
	mov.f64 	%fd171, 0d0000000000000000;
	@%p9 bra 	$L__BB0_21;
	setp.lt.u32 	%p10, %r60, 16;
	mov.f64 	%fd171, 0d0000000000000000;
	mov.b32 	%r89, 0;
	@%p10 bra 	$L__BB0_12;
	cvt.u16.u32 	%rs4, %r100;
	shr.u16 	%rs5, %rs4, 4;
	and.b16  	%rs6, %rs5, 63;
	mul.wide.u16 	%r70, %rs6, 16;
	neg.s32 	%r95, %r70;
	mul.wide.u32 	%rd38, %r59, 8;
	add.s64 	%rd11, %rd1, %rd38;
	mul.wide.u32 	%rd39, %r59, 16;
	add.s64 	%rd12, %rd1, %rd39;
	mul.wide.u32 	%rd40, %r59, 24;
	add.s64 	%rd13, %rd1, %rd40;
	mul.wide.u32 	%rd41, %r59, 32;
	add.s64 	%rd14, %rd1, %rd41;
	mul.wide.u32 	%rd42, %r59, 56;
	add.s64 	%rd15, %rd1, %rd42;
	mul.wide.u32 	%rd43, %r59, 64;
	add.s64 	%rd16, %rd1, %rd43;
	mul.wide.u32 	%rd44, %r59, 72;
	add.s64 	%rd17, %rd1, %rd44;
	mul.wide.u32 	%rd45, %r59, 80;
	add.s64 	%rd18, %rd1, %rd45;
	mul.wide.u32 	%rd46, %r59, 88;
	add.s64 	%rd19, %rd1, %rd46;
	mul.wide.u32 	%rd47, %r59, 96;
	add.s64 	%rd20, %rd1, %rd47;
	mul.wide.u32 	%rd48, %r59, 112;
	add.s64 	%rd21, %rd1, %rd48;
	mul.wide.u32 	%rd49, %r59, 120;
	add.s64 	%rd22, %rd1, %rd49;
	add.s64 	%rd130, %rd3, 64;
	mov.f64 	%fd171, 0d0000000000000000;
	and.b32  	%r89, %r100, 1008;
	mov.u32 	%r94, %r2;
$L__BB0_11:
	.pragma "nounroll";
	mul.wide.s32 	%rd50, %r94, 8;
	add.s64 	%rd51, %rd11, %rd50;
	add.s64 	%rd52, %rd12, %rd50;
	add.s64 	%rd53, %rd13, %rd50;
	add.s64 	%rd54, %rd14, %rd50;
	mul.wide.u32 	%rd55, %r59, 40;
	add.s64 	%rd56, %rd1, %rd50;
	add.s64 	%rd57, %rd56, %rd55;
	mul.wide.u32 	%rd58, %r59, 48;
	add.s64 	%rd59, %rd56, %rd58;
	add.s64 	%rd60, %rd15, %rd50;
	add.s64 	%rd61, %rd16, %rd50;
	add.s64 	%rd62, %rd17, %rd50;
	add.s64 	%rd63, %rd18, %rd50;
	add.s64 	%rd64, %rd19, %rd50;
	add.s64 	%rd65, %rd20, %rd50;
	mul.wide.u32 	%rd66, %r59, 104;
	add.s64 	%rd67, %rd56, %rd66;
	add.s64 	%rd68, %rd21, %rd50;
	add.s64 	%rd69, %rd22, %rd50;
	ld.local.v2.f64 	{%fd35, %fd36}, [%rd130+-64];
	ld.global.f64 	%fd37, [%rd56];
	fma.rn.f64 	%fd38, %fd35, %fd37, %fd171;
	ld.global.f64 	%fd39, [%rd51];
	fma.rn.f64 	%fd40, %fd36, %fd39, %fd38;
	ld.local.v2.f64 	{%fd41, %fd42}, [%rd130+-48];
	ld.global.f64 	%fd43, [%rd52];
	fma.rn.f64 	%fd44, %fd41, %fd43, %fd40;
	ld.global.f64 	%fd45, [%rd53];
	fma.rn.f64 	%fd46, %fd42, %fd45, %fd44;
	ld.local.v2.f64 	{%fd47, %fd48}, [%rd130+-32];
	ld.global.f64 	%fd49, [%rd54];
	fma.rn.f64 	%fd50, %fd47, %fd49, %fd46;
	ld.global.f64 	%fd51, [%rd57];
	fma.rn.f64 	%fd52, %fd48, %fd51, %fd50;
	ld.local.v2.f64 	{%fd53, %fd54}, [%rd130+-16];
	ld.global.f64 	%fd55, [%rd59];
	fma.rn.f64 	%fd56, %fd53, %fd55, %fd52;
	ld.global.f64 	%fd57, [%rd60];
	fma.rn.f64 	%fd58, %fd54, %fd57, %fd56;
	ld.local.v2.f64 	{%fd59, %fd60}, [%rd130];
	ld.global.f64 	%fd61, [%rd61];
	fma.rn.f64 	%fd62, %fd59, %fd61, %fd58;
	ld.global.f64 	%fd63, [%rd62];
	fma.rn.f64 	%fd64, %fd60, %fd63, %fd62;
	ld.local.v2.f64 	{%fd65, %fd66}, [%rd130+16];
	ld.global.f64 	%fd67, [%rd63];
	fma.rn.f64 	%fd68, %fd65, %fd67, %fd64;
	ld.global.f64 	%fd69, [%rd64];
	fma.rn.f64 	%fd70, %fd66, %fd69, %fd68;
	ld.local.v2.f64 	{%fd71, %fd72}, [%rd130+32];
	ld.global.f64 	%fd73, [%rd65];
	fma.rn.f64 	%fd74, %fd71, %fd73, %fd70;
	ld.global.f64 	%fd75, [%rd67];
	fma.rn.f64 	%fd76, %fd72, %fd75, %fd74;
	ld.local.v2.f64 	{%fd77, %fd78}, [%rd130+48];
	ld.global.f64 	%fd79, [%rd68];
	fma.rn.f64 	%fd80, %fd77, %fd79, %fd76;
	ld.global.f64 	%fd81, [%rd69];
	fma.rn.f64 	%fd171, %fd78, %fd81, %fd80;
	add.s32 	%r95, %r95, 16;
	shl.b32 	%r71, %r59, 4;
	add.s32 	%r94, %r94, %r71;
	add.s64 	%rd130, %rd130, 128;
	setp.eq.s32 	%p11, %r95, 0;
	@%p11 bra 	$L__BB0_12;
	bra.uni 	$L__BB0_11;
$L__BB0_12:
	and.b32  	%r21, %r100, 15;
	setp.eq.s32 	%p12, %r21, 0;
	@%p12 bra 	$L__BB0_21;
	and.b32  	%r22, %r100, 7;
	setp.lt.u32 	%p13, %r21, 8;
	@%p13 bra 	$L__BB0_15;
	mul.wide.u32 	%rd70, %r89, 8;
	add.s64 	%rd71, %rd3, %rd70;
	ld.local.f64 	%fd83, [%rd71];
	mad.lo.s32 	%r72, %r89, %r59, %r2;
	mul.wide.s32 	%rd72, %r72, 8;
	add.s64 	%rd73, %rd1, %rd72;
	ld.global.f64 	%fd84, [%rd73];
	fma.rn.f64 	%fd85, %fd83, %fd84, %fd171;
	ld.local.f64 	%fd86, [%rd71+8];
	mul.wide.u32 	%rd74, %r59, 8;
	add.s64 	%rd75, %rd73, %rd74;
	ld.global.f64 	%fd87, [%rd75];
	fma.rn.f64 	%fd88, %fd86, %fd87, %fd85;
	ld.local.f64 	%fd89, [%rd71+16];
	add.s64 	%rd76, %rd75, %rd74;
	ld.global.f64 	%fd90, [%rd76];
	fma.rn.f64 	%fd91, %fd89, %fd90, %fd88;
	ld.local.f64 	%fd92, [%rd71+24];
	add.s64 	%rd77, %rd76, %rd74;
	ld.global.f64 	%fd93, [%rd77];
	fma.rn.f64 	%fd94, %fd92, %fd93, %fd91;
	ld.local.f64 	%fd95, [%rd71+32];
	add.s64 	%rd78, %rd77, %rd74;
	ld.global.f64 	%fd96, [%rd78];
	fma.rn.f64 	%fd97, %fd95, %fd96, %fd94;
	ld.local.f64 	%fd98, [%rd71+40];
	add.s64 	%rd79, %rd78, %rd74;
	ld.global.f64 	%fd99, [%rd79];
	fma.rn.f64 	%fd100, %fd98, %fd99, %fd97;
	ld.local.f64 	%fd101, [%rd71+48];
	add.s64 	%rd80, %rd79, %rd74;
	ld.global.f64 	%fd102, [%rd80];
	fma.rn.f64 	%fd103, %fd101, %fd102, %fd100;
	ld.local.f64 	%fd104, [%rd71+56];
	add.s64 	%rd81, %rd80, %rd74;
	ld.global.f64 	%fd105, [%rd81];
	fma.rn.f64 	%fd171, %fd104, %fd105, %fd103;
	add.s32 	%r89, %r89, 8;
$L__BB0_15:
	setp.eq.s32 	%p14, %r22, 0;
	@%p14 bra 	$L__BB0_21;
	and.b32  	%r25, %r100, 3;
	setp.lt.u32 	%p15, %r22, 4;
	@%p15 bra 	$L__BB0_18;
	mul.wide.u32 	%rd82, %r89, 8;
	add.s64 	%rd83, %rd3, %rd82;
	ld.local.f64 	%fd107, [%rd83];
	mad.lo.s32 	%r73, %r89, %r59, %r2;
	mul.wide.s32 	%rd84, %r73, 8;
	add.s64 	%rd85, %rd1, %rd84;
	ld.global.f64 	%fd108, [%rd85];
	fma.rn.f64 	%fd109, %fd107, %fd108, %fd171;
	ld.local.f64 	%fd110, [%rd83+8];
	mul.wide.u32 	%rd86, %r59, 8;
	add.s64 	%rd87, %rd85, %rd86;
	ld.global.f64 	%fd111, [%rd87];
	fma.rn.f64 	%fd112, %fd110, %fd111, %fd109;
	ld.local.f64 	%fd113, [%rd83+16];
	add.s64 	%rd88, %rd87, %rd86;
	ld.global.f64 	%fd114, [%rd88];
	fma.rn.f64 	%fd115, %fd113, %fd114, %fd112;
	ld.local.f64 	%fd116, [%rd83+24];
	add.s64 	%rd89, %rd88, %rd86;
	ld.global.f64 	%fd117, [%rd89];
	fma.rn.f64 	%fd171, %fd116, %fd117, %fd115;
	add.s32 	%r89, %r89, 4;
$L__BB0_18:
	setp.eq.s32 	%p16, %r25, 0;
	@%p16 bra 	$L__BB0_21;
	mad.lo.s32 	%r93, %r89, %r59, %r2;
	mul.wide.u32 	%rd90, %r89, 8;
	add.s64 	%rd129, %rd3, %rd90;
	neg.s32 	%r92, %r25;
$L__BB0_20:
	.pragma "nounroll";
	mul.wide.s32 	%rd91, %r93, 8;
	add.s64 	%rd92, %rd1, %rd91;
	ld.local.f64 	%fd118, [%rd129];
	ld.global.f64 	%fd119, [%rd92];
	fma.rn.f64 	%fd171, %fd118, %fd119, %fd171;
	add.s32 	%r93, %r93, %r59;
	add.s64 	%rd129, %rd129, 8;
	add.s32 	%r92, %r92, 1;
	setp.ne.s32 	%p17, %r92, 0;
	@%p17 bra 	$L__BB0_20;
$L__BB0_21:
	setp.lt.s32 	%p18, %r60, 513;
	@%p18 bra 	$L__BB0_33;
	sub.s32 	%r34, %r60, %r100;
	and.b32  	%r35, %r34, 7;
	sub.s32 	%r74, %r100, %r60;
	setp.gt.u32 	%p19, %r74, -8;
	@%p19 bra 	$L__BB0_25;
	mad.lo.s32 	%r98, %r59, %r100, %r2;
	shl.b32 	%r37, %r59, 3;
	add.s32 	%r97, %r100, %r4;
	and.b32  	%r75, %r34, -8;
	neg.s32 	%r96, %r75;
	mul.wide.u32 	%rd97, %r59, 8;
$L__BB0_24:
	.pragma "nounroll";
	mul.wide.s32 	%rd93, %r97, 8;
	add.s64 	%rd94, %rd2, %rd93;
	ld.global.f64 	%fd121, [%rd94];
	mul.wide.s32 	%rd95, %r98, 8;
	add.s64 	%rd96, %rd1, %rd95;
	ld.global.f64 	%fd122, [%rd96];
	fma.rn.f64 	%fd123, %fd121, %fd122, %fd171;
	ld.global.f64 	%fd124, [%rd94+8];
	add.s64 	%rd98, %rd96, %rd97;
	ld.global.f64 	%fd125, [%rd98];
	fma.rn.f64 	%fd126, %fd124, %fd125, %fd123;
	ld.global.f64 	%fd127, [%rd94+16];
	add.s64 	%rd99, %rd98, %rd97;
	ld.global.f64 	%fd128, [%rd99];
	fma.rn.f64 	%fd129, %fd127, %fd128, %fd126;
	ld.global.f64 	%fd130, [%rd94+24];
	add.s64 	%rd100, %rd99, %rd97;
	ld.global.f64 	%fd131, [%rd100];
	fma.rn.f64 	%fd132, %fd130, %fd131, %fd129;
	ld.global.f64 	%fd133, [%rd94+32];
	add.s64 	%rd101, %rd100, %rd97;
	ld.global.f64 	%fd134, [%rd101];
	fma.rn.f64 	%fd135, %fd133, %fd134, %fd132;
	ld.global.f64 	%fd136, [%rd94+40];
	add.s64 	%rd102, %rd101, %rd97;
	ld.global.f64 	%fd137, [%rd102];
	fma.rn.f64 	%fd138, %fd136, %fd137, %fd135;
	ld.global.f64 	%fd139, [%rd94+48];
	add.s64 	%rd103, %rd102, %rd97;
	ld.global.f64 	%fd140, [%rd103];
	fma.rn.f64 	%fd141, %fd139, %fd140, %fd138;
	ld.global.f64 	%fd142, [%rd94+56];
	add.s64 	%rd104, %rd103, %rd97;
	ld.global.f64 	%fd143, [%rd104];
	fma.rn.f64 	%fd171, %fd142, %fd143, %fd141;
	add.s32 	%r100, %r100, 8;
	add.s32 	%r98, %r98, %r37;
	add.s32 	%r97, %r97, 8;
	add.s32 	%r96, %r96, 8;
	setp.ne.s32 	%p20, %r96, 0;
	@%p20 bra 	$L__BB0_24;
$L__BB0_25:
	setp.eq.s32 	%p21, %r35, 0;
	@%p21 bra 	$L__BB0_33;
	and.b32  	%r54, %r34, 3;
	setp.lt.u32 	%p22, %r35, 4;
	@%p22 bra 	$L__BB0_28;
	add.s32 	%r76, %r100, %r4;
	mul.wide.s32 	%rd105, %r76, 8;
	add.s64 	%rd106, %rd2, %rd105;
	ld.global.f64 	%fd145, [%rd106];
	mad.lo.s32 	%r77, %r100, %r59, %r2;
	mul.wide.s32 	%rd107, %r77, 8;
	add.s64 	%rd108, %rd1, %rd107;
	ld.global.f64 	%fd146, [%rd108];
	fma.rn.f64 	%fd147, %fd145, %fd146, %fd171;
	ld.global.f64 	%fd148, [%rd106+8];
	mul.wide.u32 	%rd109, %r59, 8;
	add.s64 	%rd110, %rd108, %rd109;
	ld.global.f64 	%fd149, [%rd110];
	fma.rn.f64 	%fd150, %fd148, %fd149, %fd147;
	ld.global.f64 	%fd151, [%rd106+16];
	add.s64 	%rd111, %rd110, %rd109;
	ld.global.f64 	%fd152, [%rd111];
	fma.rn.f64 	%fd153, %fd151, %fd152, %fd150;
	ld.global.f64 	%fd154, [%rd106+24];
	add.s64 	%rd112, %rd111, %rd109;
	ld.global.f64 	%fd155, [%rd112];
	fma.rn.f64 	%fd171, %fd154, %fd155, %fd153;
	add.s32 	%r100, %r100, 4;
$L__BB0_28:
	setp.eq.s32 	%p23, %r54, 0;
	@%p23 bra 	$L__BB0_33;
	setp.eq.s32 	%p24, %r54, 1;
	@%p24 bra 	$L__BB0_31;
	add.s32 	%r78, %r100, %r4;
	mul.wide.s32 	%rd113, %r78, 8;
	add.s64 	%rd114, %rd2, %rd113;
	ld.global.f64 	%fd157, [%rd114];
	mad.lo.s32 	%r79, %r100, %r59, %r2;
	mul.wide.s32 	%rd115, %r79, 8;
	add.s64 	%rd116, %rd1, %rd115;
	ld.global.f64 	%fd158, [%rd116];
	fma.rn.f64 	%fd159, %fd157, %fd158, %fd171;
	ld.global.f64 	%fd160, [%rd114+8];
	mul.wide.u32 	%rd117, %r59, 8;
	add.s64 	%rd118, %rd116, %rd117;
	ld.global.f64 	%fd161, [%rd118];
	fma.rn.f64 	%fd171, %fd160, %fd161, %fd159;
	add.s32 	%r100, %r100, 2;
$L__BB0_31:
	and.b32  	%r80, %r34, 1;
	setp.eq.b32 	%p25, %r80, 1;
	not.pred 	%p26, %p25;
	@%p26 bra 	$L__BB0_33;
	add.s32 	%r81, %r100, %r4;
	mul.wide.s32 	%rd119, %r81, 8;
	add.s64 	%rd120, %rd2, %rd119;
	ld.global.f64 	%fd162, [%rd120];
	mad.lo.s32 	%r82, %r100, %r59, %r2;
	mul.wide.s32 	%rd121, %r82, 8;
	add.s64 	%rd122, %rd1, %rd121;
	ld.global.f64 	%fd163, [%rd122];
	fma.rn.f64 	%fd171, %fd162, %fd163, %fd171;
$L__BB0_33:
	ld.param.u64 	%rd126, [_Z10matrixMultIdEvPT_S1_S1_iii_param_2];
	mad.lo.s32 	%r83, %r1, %r59, %r2;
	cvta.to.global.u64 	%rd123, %rd126;
	mul.wide.s32 	%rd124, %r83, 8;
	add.s64 	%rd125, %rd123, %rd124;
	st.global.f64 	[%rd125], %fd171;
$L__BB0_34:
	ret;

}


// ===== COMPILED SASS (sm_100) =====

	.target	sm_100

	.elftype	@"ET_EXEC"


//--------------------- .note.nv.tkinfo           --------------------------
	.section	.note.nv.tkinfo,"",@"SHT_NOTE"
	.sectionflags	@"SHF_NOTE_NV_TKINFO"
	.tkinfo
        /*0018*/ 	.word	0x00000002
        /*0030*/ 	.string	""
        /*0030*/ 	.string	"ptxas"
        /*0030*/ 	.string	"Cuda compilation tools, release 13.0, V13.0.88"
        /*0030*/ 	.string	"Build cuda_13.0.r13.0/compiler.36424714_0"
        /*0030*/ 	.string	"-arch sm_100 -m 64 "



//--------------------- .note.nv.cuinfo           --------------------------
	.section	.note.nv.cuinfo,"",@"SHT_NOTE"
	.sectionflags	@"SHF_NOTE_NV_CUINFO"
        /*0018*/ 	.short	0x0002
        /*001a*/ 	.short	0x0064
        /*001c*/ 	.short	0x0082
	.zero		2


//--------------------- .nv.info                  --------------------------
	.section	.nv.info,"",@"SHT_CUDA_INFO"
	.align	4


	//----- nvinfo : EIATTR_REGCOUNT
	.align		4
        /*0000*/ 	.byte	0x04, 0x2f
        /*0002*/ 	.short	(.L_1 - .L_0)
	.align		4
.L_0:
        /*0004*/ 	.word	index@(_Z10matrixMultIdEvPT_S1_S1_iii)
        /*0008*/ 	.word	0x00000020


	//----- nvinfo : EIATTR_FRAME_SIZE
	.align		4
.L_1:
        /*000c*/ 	.byte	0x04, 0x11
        /*000e*/ 	.short	(.L_3 - .L_2)
	.align		4
.L_2:
        /*0010*/ 	.word	index@(_Z10matrixMultIdEvPT_S1_S1_iii)
        /*0014*/ 	.word	0x00001000


	//----- nvinfo : EIATTR_MIN_STACK_SIZE
	.align		4
.L_3:
        /*0018*/ 	.byte	0x04, 0x12
        /*001a*/ 	.short	(.L_5 - .L_4)
	.align		4
.L_4:
        /*001c*/ 	.word	index@(_Z10matrixMultIdEvPT_S1_S1_iii)
        /*0020*/ 	.word	0x00001000
.L_5:


//--------------------- .nv.compat                --------------------------
	.section	.nv.compat,"",@"SHT_CUDA_COMPAT_INFO"
	.align	4
        /*0000*/ 	.byte	0x02, 0x09, 0x00, 0x00, 0x02, 0x02, 0x01, 0x00, 0x02, 0x05, 0x05, 0x00, 0x03, 0x07, 0x01, 0x01
        /*0010*/ 	.byte	0x02, 0x03, 0x00, 0x00, 0x02, 0x06, 0x01, 0x00, 0x04, 0x0b, 0x08, 0x00, 0x01, 0x00, 0x00, 0x00
        /*0020*/ 	.byte	0x00, 0x00, 0x00, 0x00


//--------------------- .nv.info._Z10matrixMultIdEvPT_S1_S1_iii --------------------------
	.section	.nv.info._Z10matrixMultIdEvPT_S1_S1_iii,"",@"SHT_CUDA_INFO"
	.sectionflags	@""
	.align	4


	//----- nvinfo : EIATTR_CUDA_API_VERSION
	.align		4
        /*0000*/ 	.byte	0x04, 0x37
        /*0002*/ 	.short	(.L_7 - .L_6)
.L_6:
        /*0004*/ 	.word	0x00000082


	//----- nvinfo : EIATTR_KPARAM_INFO
	.align		4
.L_7:
        /*0008*/ 	.byte	0x04, 0x17
        /*000a*/ 	.short	(.L_9 - .L_8)
.L_8:
        /*000c*/ 	.word	0x00000000
        /*0010*/ 	.short	0x0005
        /*0012*/ 	.short	0x0020
        /*0014*/ 	.byte	0x00, 0xf0, 0x11, 0x00


	//----- nvinfo : EIATTR_KPARAM_INFO
	.align		4
.L_9:
        /*0018*/ 	.byte	0x04, 0x17
        /*001a*/ 	.short	(.L_11 - .L_10)
.L_10:
        /*001c*/ 	.word	0x00000000
        /*0020*/ 	.short	0x0004
        /*0022*/ 	.short	0x001c
        /*0024*/ 	.byte	0x00, 0xf0, 0x11, 0x00


	//----- nvinfo : EIATTR_KPARAM_INFO
	.align		4
.L_11:
        /*0028*/ 	.byte	0x04, 0x17
        /*002a*/ 	.short	(.L_13 - .L_12)
.L_12:
        /*002c*/ 	.word	0x00000000
        /*0030*/ 	.short	0x0003
        /*0032*/ 	.short	0x0018
        /*0034*/ 	.byte	0x00, 0xf0, 0x11, 0x00


	//----- nvinfo : EIATTR_KPARAM_INFO
	.align		4
.L_13:
        /*0038*/ 	.byte	0x04, 0x17
        /*003a*/ 	.short	(.L_15 - .L_14)
.L_14:
        /*003c*/ 	.word	0x00000000
        /*0040*/ 	.short	0x0002
        /*0042*/ 	.short	0x0010
        /*0044*/ 	.byte	0x00, 0xf5, 0x21, 0x00


	//----- nvinfo : EIATTR_KPARAM_INFO
	.align		4
.L_15:
        /*0048*/ 	.byte	0x04, 0x17
        /*004a*/ 	.short	(.L_17 - .L_16)
.L_16:
        /*004c*/ 	.word	0x00000000
        /*0050*/ 	.short	0x0001
        /*0052*/ 	.short	0x0008
        /*0054*/ 	.byte	0x00, 0xf5, 0x21, 0x00


	//----- nvinfo : EIATTR_KPARAM_INFO
	.align		4
.L_17:
        /*0058*/ 	.byte	0x04, 0x17
        /*005a*/ 	.short	(.L_19 - .L_18)
.L_18:
        /*005c*/ 	.word	0x00000000
        /*0060*/ 	.short	0x0000
        /*0062*/ 	.short	0x0000
        /*0064*/ 	.byte	0x00, 0xf5, 0x21, 0x00


	//----- nvinfo : EIATTR_SPARSE_MMA_MASK
	.align		4
.L_19:
        /*0068*/ 	.byte	0x03, 0x50
        /*006a*/ 	.short	0x0000


	//----- nvinfo : EIATTR_MAXREG_COUNT
	.align		4
        /*006c*/ 	.byte	0x03, 0x1b
        /*006e*/ 	.short	0x00ff


	//----- nvinfo : EIATTR_NUM_BARRIERS
	.align		4
        /*0070*/ 	.byte	0x02, 0x4c
        /*0072*/ 	.byte	0x01
	.zero		1


	//----- nvinfo : EIATTR_MERCURY_ISA_VERSION
	.align		4
        /*0074*/ 	.byte	0x03, 0x5f
        /*0076*/ 	.short	0x0101


	//----- nvinfo : EIATTR_VRC_CTA_INIT_COUNT
	.align		4
        /*0078*/ 	.byte	0x02, 0x4a
	.zero		1
	.zero		1


	//----- nvinfo : EIATTR_EXIT_INSTR_OFFSETS
	.align		4
        /*007c*/ 	.byte	0x04, 0x1c
        /*007e*/ 	.short	(.L_21 - .L_20)


	//   ....[0]....
.L_20:
        /*0080*/ 	.word	0x00000250


	//   ....[1]....
        /*0084*/ 	.word	0x00001e70


	//----- nvinfo : EIATTR_CBANK_PARAM_SIZE
	.align		4
.L_21:
        /*0088*/ 	.byte	0x03, 0x19
        /*008a*/ 	.short	0x0024


	//----- nvinfo : EIATTR_PARAM_CBANK
	.align		4
        /*008c*/ 	.byte	0x04, 0x0a
        /*008e*/ 	.short	(.L_23 - .L_22)
	.align		4
.L_22:
        /*0090*/ 	.word	index@(.nv.constant0._Z10matrixMultIdEvPT_S1_S1_iii)
        /*0094*/ 	.short	0x0380
        /*0096*/ 	.short	0x0024


	//----- nvinfo : EIATTR_SW_WAR
	.align		4
.L_23:
        /*0098*/ 	.byte	0x04, 0x36
        /*009a*/ 	.short	(.L_25 - .L_24)
.L_24:
        /*009c*/ 	.word	0x00000008
.L_25:


//--------------------- .nv.callgraph             --------------------------
	.section	.nv.callgraph,"",@"SHT_CUDA_CALLGRAPH"
	.align	4
	.sectionentsize	8
	.align		4
        /*0000*/ 	.word	0x00000000
	.align		4
        /*0004*/ 	.word	0xffffffff
	.align		4
        /*0008*/ 	.word	0x00000000
	.align		4
        /*000c*/ 	.word	0xfffffffe
	.align		4
        /*0010*/ 	.word	0x00000000
	.align		4
        /*0014*/ 	.word	0xfffffffd
	.align		4
        /*0018*/ 	.word	0x00000000
	.align		4
        /*001c*/ 	.word	0xfffffffc


//--------------------- .text._Z10matrixMultIdEvPT_S1_S1_iii --------------------------
	.section	.text._Z10matrixMultIdEvPT_S1_S1_iii,"ax",@progbits
	.align	128
        .global         _Z10matrixMultIdEvPT_S1_S1_iii
        .type           _Z10matrixMultIdEvPT_S1_S1_iii,@function
        .size           _Z10matrixMultIdEvPT_S1_S1_iii,(.L_x_18 - _Z10matrixMultIdEvPT_S1_S1_iii)
        .other          _Z10matrixMultIdEvPT_S1_S1_iii,@"STO_CUDA_ENTRY STV_DEFAULT"
_Z10matrixMultIdEvPT_S1_S1_iii:
.text._Z10matrixMultIdEvPT_S1_S1_iii:
[----:B------:R-:W0:Y:S01]  /*0000*/  LDC R1, c[0x0][0x37c] ;  /* 0x0000df00ff017b82 */ /* 0x000e220000000800 */
[----:B------:R-:W1:Y:S01]  /*0010*/  LDCU UR14, c[0x0][0x39c] ;  /* 0x00007380ff0e77ac */ /* 0x000e620008000800 */
[----:B------:R-:W2:Y:S01]  /*0020*/  S2R R0, SR_CTAID.X ;  /* 0x0000000000007919 */ /* 0x000ea20000002500 */
[----:B0-----:R-:W-:Y:S01]  /*0030*/  IADD3 R1, PT, PT, R1, -0x1000, RZ ;  /* 0xfffff00001017810 */ /* 0x001fe20007ffe0ff */
[----:B------:R-:W2:Y:S01]  /*0040*/  LDCU UR4, c[0x0][0x360] ;  /* 0x00006c00ff0477ac */ /* 0x000ea20008000800 */
[----:B------:R-:W2:Y:S02]  /*0050*/  S2R R5, SR_TID.X ;  /* 0x0000000000057919 */ /* 0x000ea40000002100 */
[C---:B------:R-:W-:Y:S02]  /*0060*/  R2UR UR11, R1.reuse ;  /* 0x00000000010b72ca */ /* 0x040fe400000e0000 */
[----:B------:R-:W-:Y:S02]  /*0070*/  R2UR UR10, R1 ;  /* 0x00000000010a72ca */ /* 0x000fe400000e0000 */
[----:B-1----:R-:W-:-:S04]  /*0080*/  IABS R7, UR14 ;  /* 0x0000000e00077c13 */ /* 0x002fc80008000000 */
[----:B------:R-:W0:Y:S08]  /*0090*/  I2F.RP R4, R7 ;  /* 0x0000000700047306 */ /* 0x000e300000209400 */
[----:B0-----:R-:W0:Y:S01]  /*00a0*/  MUFU.RCP R4, R4 ;  /* 0x0000000400047308 */ /* 0x001e220000001000 */
[----:B--2---:R-:W-:Y:S01]  /*00b0*/  IMAD R0, R0, UR4, R5 ;  /* 0x0000000400007c24 */ /* 0x004fe2000f8e0205 */
[----:B------:R-:W1:Y:S01]  /*00c0*/  LDCU UR4, c[0x0][0x398] ;  /* 0x00007300ff0477ac */ /* 0x000e620008000800 */
[----:B0-----:R-:W-:-:S03]  /*00d0*/  IADD3 R2, PT, PT, R4, 0xffffffe, RZ ;  /* 0x0ffffffe04027810 */ /* 0x001fc60007ffe0ff */
[----:B------:R-:W-:Y:S02]  /*00e0*/  IABS R4, R0 ;  /* 0x0000000000047213 */ /* 0x000fe40000000000 */
[----:B------:R0:W2:Y:S02]  /*00f0*/  F2I.FTZ.U32.TRUNC.NTZ R3, R2 ;  /* 0x0000000200037305 */ /* 0x0000a4000021f000 */
[----:B0-----:R-:W-:Y:S01]  /*0100*/  HFMA2 R2, -RZ, RZ, 0, 0 ;  /* 0x00000000ff027431 */ /* 0x001fe200000001ff */
[----:B--2---:R-:W-:-:S05]  /*0110*/  IADD3 R6, PT, PT, RZ, -R3, RZ ;  /* 0x80000003ff067210 */ /* 0x004fca0007ffe0ff */
[----:B------:R-:W-:-:S04]  /*0120*/  IMAD R5, R6, R7, RZ ;  /* 0x0000000706057224 */ /* 0x000fc800078e02ff */
[----:B------:R-:W-:-:S06]  /*0130*/  IMAD.HI.U32 R3, R3, R5, R2 ;  /* 0x0000000503037227 */ /* 0x000fcc00078e0002 */
[----:B------:R-:W-:-:S04]  /*0140*/  IMAD.HI.U32 R3, R3, R4, RZ ;  /* 0x0000000403037227 */ /* 0x000fc800078e00ff */
[----:B------:R-:W-:-:S04]  /*0150*/  IMAD.MOV R2, RZ, RZ, -R3 ;  /* 0x000000ffff027224 */ /* 0x000fc800078e0a03 */
[----:B------:R-:W-:-:S05]  /*0160*/  IMAD R2, R7, R2, R4 ;  /* 0x0000000207027224 */ /* 0x000fca00078e0204 */
[----:B------:R-:W-:-:S13]  /*0170*/  ISETP.GT.U32.AND P2, PT, R7, R2, PT ;  /* 0x000000020700720c */ /* 0x000fda0003f44070 */
[-C--:B------:R-:W-:Y:S02]  /*0180*/  @!P2 IADD3 R2, PT, PT, R2, -R7.reuse, RZ ;  /* 0x800000070202a210 */ /* 0x080fe40007ffe0ff */
[----:B------:R-:W-:Y:S02]  /*0190*/  @!P2 IADD3 R3, PT, PT, R3, 0x1, RZ ;  /* 0x000000010303a810 */ /* 0x000fe40007ffe0ff */
[----:B------:R-:W-:Y:S02]  /*01a0*/  ISETP.GE.U32.AND P0, PT, R2, R7, PT ;  /* 0x000000070200720c */ /* 0x000fe40003f06070 */
[----:B------:R-:W-:Y:S02]  /*01b0*/  LOP3.LUT R2, R0, UR14, RZ, 0x3c, !PT ;  /* 0x0000000e00027c12 */ /* 0x000fe4000f8e3cff */
[----:B------:R-:W-:Y:S02]  /*01c0*/  ISETP.NE.AND P2, PT, RZ, UR14, PT ;  /* 0x0000000eff007c0c */ /* 0x000fe4000bf45270 */
[----:B------:R-:W-:-:S07]  /*01d0*/  ISETP.GE.AND P1, PT, R2, RZ, PT ;  /* 0x000000ff0200720c */ /* 0x000fce0003f26270 */
[----:B------:R-:W-:-:S06]  /*01e0*/  @P0 IADD3 R3, PT, PT, R3, 0x1, RZ ;  /* 0x0000000103030810 */ /* 0x000fcc0007ffe0ff */
[----:B------:R-:W-:Y:S01]  /*01f0*/  @!P1 IMAD.MOV R3, RZ, RZ, -R3 ;  /* 0x000000ffff039224 */ /* 0x000fe200078e0a03 */
[----:B------:R-:W-:-:S04]  /*0200*/  @!P2 LOP3.LUT R3, RZ, UR14, RZ, 0x33, !PT ;  /* 0x0000000eff03ac12 */ /* 0x000fc8000f8e33ff */
[C---:B-1----:R-:W-:Y:S02]  /*0210*/  ISETP.GE.AND P0, PT, R3.reuse, UR4, PT ;  /* 0x0000000403007c0c */ /* 0x042fe4000bf06270 */
[----:B------:R-:W-:Y:S02]  /*0220*/  IADD3 R5, PT, PT, -R3, RZ, RZ ;  /* 0x000000ff03057210 */ /* 0x000fe40007ffe1ff */
[----:B------:R-:W-:-:S03]  /*0230*/  ISETP.GT.OR P0, PT, RZ, UR14, P0 ;  /* 0x0000000eff007c0c */ /* 0x000fc60008704670 */
[----:B------:R-:W-:-:S10]  /*0240*/  IMAD R0, R5, UR14, R0 ;  /* 0x0000000e05007c24 */ /* 0x000fd4000f8e0200 */
[----:B------:R-:W-:Y:S05]  /*0250*/  @P0 EXIT ;  /* 0x000000000000094d */ /* 0x000fea0003800000 */
[----:B------:R-:W0:Y:S01]  /*0260*/  LDCU UR8, c[0x0][0x3a0] ;  /* 0x00007400ff0877ac */ /* 0x000e220008000800 */
[----:B------:R-:W1:Y:S01]  /*0270*/  LDCU.64 UR12, c[0x0][0x358] ;  /* 0x00006b00ff0c77ac */ /* 0x000e620008000a00 */
[----:B0-----:R-:W-:Y:S02]  /*0280*/  UISETP.GE.AND UP1, UPT, UR8, 0x1, UPT ;  /* 0x000000010800788c */ /* 0x001fe4000bf26270 */
[----:B------:R-:W-:Y:S01]  /*0290*/  IMAD R2, R3, UR8, RZ ;  /* 0x0000000803027c24 */ /* 0x000fe2000f8e02ff */
[----:B------:R-:W-:-:S04]  /*02a0*/  UISETP.LT.AND UP0, UPT, UR8, 0x200, UPT ;  /* 0x000002000800788c */ /* 0x000fc8000bf01270 */
[----:B------:R-:W-:Y:S02]  /*02b0*/  USEL UR15, UR8, 0x200, UP0 ;  /* 0x00000200080f7887 */ /* 0x000fe40008000000 */
[----:B-1----:R-:W-:Y:S10]  /*02c0*/  BRA.U !UP1, `(.L_x_0) ;  /* 0x0000000509b87547 */ /* 0x002ff4000b800000 */
[----:B------:R-:W-:Y:S02]  /*02d0*/  UISETP.GE.U32.AND UP0, UPT, UR8, 0x4, UPT ;  /* 0x000000040800788c */ /* 0x000fe4000bf06070 */
[----:B------:R-:W-:Y:S01]  /*02e0*/  ULOP3.LUT UR9, UR15, 0x3, URZ, 0xc0, !UPT ;  /* 0x000000030f097892 */ /* 0x000fe2000f8ec0ff */
[----:B------:R-:W-:-:S06]  /*02f0*/  UMOV UR4, URZ ;  /* 0x000000ff00047c82 */ /* 0x000fcc0008000000 */
[----:B------:R-:W-:Y:S05]  /*0300*/  BRA.U !UP0, `(.L_x_1) ;  /* 0x0000000508707547 */ /* 0x000fea000b800000 */
[----:B------:R-:W0:Y:S01]  /*0310*/  LDCU.64 UR6, c[0x0][0x380] ;  /* 0x00007000ff0677ac */ /* 0x000e220008000a00 */
[----:B------:R-:W-:Y:S01]  /*0320*/  VIADD R20, R1, 0x10 ;  /* 0x0000001001147836 */ /* 0x000fe20000000000 */
[----:B------:R-:W-:Y:S01]  /*0330*/  MOV R21, R2 ;  /* 0x0000000200157202 */ /* 0x000fe20000000f00 */
[----:B------:R-:W-:-:S04]  /*0340*/  ULOP3.LUT UR4, UR15, 0xffff, URZ, 0xc0, !UPT ;  /* 0x0000ffff0f047892 */ /* 0x000fc8000f8ec0ff */
[----:B------:R-:W-:-:S04]  /*0350*/  USHF.R.U32.HI UR4, URZ, 0x2, UR4 ;  /* 0x00000002ff047899 */ /* 0x000fc80008011604 */
[----:B------:R-:W-:-:S04]  /*0360*/  USHF.L.U32 UR4, UR4, 0x2, URZ ;  /* 0x0000000204047899 */ /* 0x000fc800080006ff */
[----:B------:R-:W-:Y:S02]  /*0370*/  ULOP3.LUT UR4, UR4, 0x3fc, URZ, 0xe2, !UPT ;  /* 0x000003fc04047892 */ /* 0x000fe4000f8ee2ff */
[----:B0-----:R-:W-:Y:S02]  /*0380*/  UIADD3 UR6, UP0, UPT, UR6, 0x10, URZ ;  /* 0x0000001006067890 */ /* 0x001fe4000ff1e0ff */
[----:B------:R-:W-:Y:S02]  /*0390*/  UIADD3 UR5, UPT, UPT, -UR4, URZ, URZ ;  /* 0x000000ff04057290 */ /* 0x000fe4000fffe1ff */
[----:B------:R-:W-:Y:S02]  /*03a0*/  UIADD3.X UR7, UPT, UPT, URZ, UR7, URZ, UP0, !UPT ;  /* 0x00000007ff077290 */ /* 0x000fe400087fe4ff */
[----:B------:R-:W-:Y:S01]  /*03b0*/  UISETP.GE.AND UP0, UPT, UR5, URZ, UPT ;  /* 0x000000ff0500728c */ /* 0x000fe2000bf06270 */
[----:B------:R-:W-:Y:S01]  /*03c0*/  MOV R22, UR6 ;  /* 0x0000000600167c02 */ /* 0x000fe20008000f00 */
[----:B------:R-:W-:-:S02]  /*03d0*/  ULOP3.LUT UR4, UR15, 0x3fc, URZ, 0xc0, !UPT ;  /* 0x000003fc0f047892 */ /* 0x000fc4000f8ec0ff */
[----:B------:R-:W-:-:S05]  /*03e0*/  MOV R23, UR7 ;  /* 0x0000000700177c02 */ /* 0x000fca0008000f00 */
[----:B------:R-:W-:Y:S05]  /*03f0*/  BRA.U UP0, `(.L_x_2) ;  /* 0x0000000500047547 */ /* 0x000fea000b800000 */
[----:B------:R-:W-:Y:S02]  /*0400*/  UIADD3 UR6, UPT, UPT, -UR5, URZ, URZ ;  /* 0x000000ff05067290 */ /* 0x000fe4000fffe1ff */
[----:B------:R-:W-:Y:S02]  /*0410*/  UPLOP3.LUT UP0, UPT, UPT, UPT, UPT, 0x80, 0x8 ;  /* 0x000000000008789c */ /* 0x000fe40003f0f070 */
[----:B------:R-:W-:-:S09]  /*0420*/  UISETP.GT.AND UP2, UPT, UR6, 0xc, UPT ;  /* 0x0000000c0600788c */ /* 0x000fd2000bf44270 */
[----:B------:R-:W-:Y:S05]  /*0430*/  BRA.U !UP2, `(.L_x_3) ;  /* 0x000000010a947547 */ /* 0x000fea000b800000 */
[----:B------:R-:W-:-:S11]  /*0440*/  UPLOP3.LUT UP0, UPT, UPT, UPT, UPT, 0x40, 0x4 ;  /* 0x000000000004789c */ /* 0x000fd60003f0e870 */
.L_x_4:
[C---:B------:R-:W-:Y:S01]  /*0450*/  IADD3 R27, PT, PT, R21.reuse, 0x4, RZ ;  /* 0x00000004151b7810 */ /* 0x040fe20007ffe0ff */
[----:B------:R-:W-:-:S04]  /*0460*/  IMAD.WIDE R28, R21, 0x8, R22 ;  /* 0x00000008151c7825 */ /* 0x000fc800078e0216 */
[----:B------:R-:W-:Y:S01]  /*0470*/  IMAD.WIDE R26, R27, 0x8, R22 ;  /* 0x000000081b1a7825 */ /* 0x000fe200078e0216 */
[----:B------:R-:W2:Y:S04]  /*0480*/  LDG.E.64 R4, desc[UR12][R28.64+-0x10] ;  /* 0xfffff00c1c047981 */ /* 0x000ea8000c1e1b00 */
[----:B------:R-:W2:Y:S04]  /*0490*/  LDG.E.64 R6, desc[UR12][R28.64+-0x8] ;  /* 0xfffff80c1c067981 */ /* 0x000ea8000c1e1b00 */
[----:B------:R-:W3:Y:S04]  /*04a0*/  LDG.E.64 R16, desc[UR12][R26.64] ;  /* 0x0000000c1a107981 */ /* 0x000ee8000c1e1b00 */
[----:B------:R-:W3:Y:S04]  /*04b0*/  LDG.E.64 R18, desc[UR12][R26.64+0x8] ;  /* 0x0000080c1a127981 */ /* 0x000ee8000c1e1b00 */
[----:B------:R-:W4:Y:S04]  /*04c0*/  LDG.E.64 R12, desc[UR12][R26.64+-0x10] ;  /* 0xfffff00c1a0c7981 */ /* 0x000f28000c1e1b00 */
[----:B------:R-:W4:Y:S04]  /*04d0*/  LDG.E.64 R14, desc[UR12][R26.64+-0x8] ;  /* 0xfffff80c1a0e7981 */ /* 0x000f28000c1e1b00 */
[----:B------:R-:W5:Y:S04]  /*04e0*/  LDG.E.64 R8, desc[UR12][R28.64] ;  /* 0x0000000c1c087981 */ /* 0x000f68000c1e1b00 */
[----:B------:R-:W5:Y:S01]  /*04f0*/  LDG.E.64 R10, desc[UR12][R28.64+0x8] ;  /* 0x0000080c1c0a7981 */ /* 0x000f62000c1e1b00 */
[----:B------:R-:W-:-:S05]  /*0500*/  IADD3 R25, PT, PT, R21, 0x8, RZ ;  /* 0x0000000815197810 */ /* 0x000fca0007ffe0ff */
[----:B------:R-:W-:Y:S01]  /*0510*/  IMAD.WIDE R24, R25, 0x8, R22 ;  /* 0x0000000819187825 */ /* 0x000fe200078e0216 */
[----:B--2---:R0:W-:Y:S04]  /*0520*/  STL.128 [R20+-0x10], R4 ;  /* 0xfffff00414007387 */ /* 0x0041e80000100c00 */
[----:B---3--:R1:W-:Y:S01]  /*0530*/  STL.128 [R20+0x20], R16 ;  /* 0x0000201014007387 */ /* 0x0083e20000100c00 */
[----:B0-----:R-:W-:-:S03]  /*0540*/  VIADD R5, R21, 0xc ;  /* 0x0000000c15057836 */ /* 0x001fc60000000000 */
[----:B----4-:R0:W-:Y:S04]  /*0550*/  STL.128 [R20+0x10], R12 ;  /* 0x0000100c14007387 */ /* 0x0101e80000100c00 */
[----:B------:R-:W2:Y:S01]  /*0560*/  LDG.E.64 R6, desc[UR12][R24.64+-0x8] ;  /* 0xfffff80c18067981 */ /* 0x000ea2000c1e1b00 */
[----:B-1----:R-:W-:-:S03]  /*0570*/  IMAD.WIDE R18, R5, 0x8, R22 ;  /* 0x0000000805127825 */ /* 0x002fc600078e0216 */
[----:B-----5:R1:W-:Y:S04]  /*0580*/  STL.128 [R20], R8 ;  /* 0x0000000814007387 */ /* 0x0203e80000100c00 */
[----:B------:R-:W3:Y:S04]  /*0590*/  LDG.E.64 R16, desc[UR12][R18.64] ;  /* 0x0000000c12107981 */ /* 0x000ee8000c1e1b00 */
[----:B0-----:R-:W4:Y:S04]  /*05a0*/  LDG.E.64 R12, desc[UR12][R18.64+-0x10] ;  /* 0xfffff00c120c7981 */ /* 0x001f28000c1e1b00 */
[----:B------:R-:W4:Y:S04]  /*05b0*/  LDG.E.64 R14, desc[UR12][R18.64+-0x8] ;  /* 0xfffff80c120e7981 */ /* 0x000f28000c1e1b00 */
[----:B------:R-:W2:Y:S04]  /*05c0*/  LDG.E.64 R4, desc[UR12][R24.64+-0x10] ;  /* 0xfffff00c18047981 */ /* 0x000ea8000c1e1b00 */
[----:B-1----:R-:W5:Y:S04]  /*05d0*/  LDG.E.64 R8, desc[UR12][R24.64] ;  /* 0x0000000c18087981 */ /* 0x002f68000c1e1b00 */
[----:B------:R-:W5:Y:S04]  /*05e0*/  LDG.E.64 R10, desc[UR12][R24.64+0x8] ;  /* 0x0000080c180a7981 */ /* 0x000f68000c1e1b00 */
[----:B------:R-:W3:Y:S01]  /*05f0*/  LDG.E.64 R18, desc[UR12][R18.64+0x8] ;  /* 0x0000080c12127981 */ /* 0x000ee2000c1e1b00 */
[----:B------:R-:W-:-:S04]  /*0600*/  UIADD3 UR5, UPT, UPT, UR5, 0x10, URZ ;  /* 0x0000001005057890 */ /* 0x000fc8000fffe0ff */
[----:B------:R-:W-:Y:S01]  /*0610*/  UISETP.GE.AND UP2, UPT, UR5, -0xc, UPT ;  /* 0xfffffff40500788c */ /* 0x000fe2000bf46270 */
[----:B------:R-:W-:Y:S01]  /*0620*/  IADD3 R21, PT, PT, R21, 0x10, RZ ;  /* 0x0000001015157810 */ /* 0x000fe20007ffe0ff */
[----:B----4-:R-:W-:Y:S04]  /*0630*/  STL.128 [R20+0x50], R12 ;  /* 0x0000500c14007387 */ /* 0x010fe80000100c00 */
[----:B--2---:R-:W-:Y:S04]  /*0640*/  STL.128 [R20+0x30], R4 ;  /* 0x0000300414007387 */ /* 0x004fe80000100c00 */
[----:B-----5:R-:W-:Y:S04]  /*0650*/  STL.128 [R20+0x40], R8 ;  /* 0x0000400814007387 */ /* 0x020fe80000100c00 */
[----:B---3--:R0:W-:Y:S02]  /*0660*/  STL.128 [R20+0x60], R16 ;  /* 0x0000601014007387 */ /* 0x0081e40000100c00 */
[----:B0-----:R-:W-:Y:S01]  /*0670*/  IADD3 R20, PT, PT, R20, 0x80, RZ ;  /* 0x0000008014147810 */ /* 0x001fe20007ffe0ff */
[----:B------:R-:W-:Y:S06]  /*0680*/  BRA.U !UP2, `(.L_x_4) ;  /* 0xfffffffd0a707547 */ /* 0x000fec000b83ffff */
.L_x_3:
[----:B------:R-:W-:-:S04]  /*0690*/  UIADD3 UR6, UPT, UPT, -UR5, URZ, URZ ;  /* 0x000000ff05067290 */ /* 0x000fc8000fffe1ff */
[----:B------:R-:W-:-:S09]  /*06a0*/  UISETP.GT.AND UP2, UPT, UR6, 0x4, UPT ;  /* 0x000000040600788c */ /* 0x000fd2000bf44270 */
[----:B------:R-:W-:Y:S05]  /*06b0*/  BRA.U !UP2, `(.L_x_5) ;  /* 0x000000010a4c7547 */ /* 0x000fea000b800000 */
        /* <DEDUP_REMOVED lines=11> */
[----:B------:R-:W-:Y:S01]  /*0770*/  IADD3 R21, PT, PT, R21, 0x8, RZ ;  /* 0x0000000815157810 */ /* 0x000fe20007ffe0ff */
[----:B------:R-:W-:-:S02]  /*0780*/  UIADD3 UR5, UPT, UPT, UR5, 0x8, URZ ;  /* 0x0000000805057890 */ /* 0x000fc4000fffe0ff */
[----:B------:R-:W-:Y:S01]  /*0790*/  UPLOP3.LUT UP0, UPT, UPT, UPT, UPT, 0x40, 0x4 ;  /* 0x000000000004789c */ /* 0x000fe20003f0e870 */
[----:B--2---:R-:W-:Y:S04]  /*07a0*/  STL.128 [R20+-0x10], R4 ;  /* 0xfffff00414007387 */ /* 0x004fe80000100c00 */
[----:B---3--:R-:W-:Y:S04]  /*07b0*/  STL.128 [R20], R8 ;  /* 0x0000000814007387 */ /* 0x008fe80000100c00 */
[----:B----4-:R-:W-:Y:S04]  /*07c0*/  STL.128 [R20+0x10], R12 ;  /* 0x0000100c14007387 */ /* 0x010fe80000100c00 */
[----:B-----5:R0:W-:Y:S02]  /*07d0*/  STL.128 [R20+0x20], R16 ;  /* 0x0000201014007387 */ /* 0x0201e40000100c00 */
[----:B0-----:R-:W-:-:S07]  /*07e0*/  VIADD R20, R20, 0x40 ;  /* 0x0000004014147836 */ /* 0x001fce0000000000 */
.L_x_5:
[----:B------:R-:W-:-:S09]  /*07f0*/  UISETP.NE.OR UP0, UPT, UR5, URZ, UP0 ;  /* 0x000000ff0500728c */ /* 0x000fd20008705670 */
[----:B------:R-:W-:Y:S05]  /*0800*/  BRA.U !UP0, `(.L_x_1) ;  /* 0x0000000108307547 */ /* 0x000fea000b800000 */
.L_x_2:
[----:B------:R-:W-:-:S05]  /*0810*/  IMAD.WIDE R12, R21, 0x8, R22 ;  /* 0x00000008150c7825 */ /* 0x000fca00078e0216 */
[----:B------:R-:W2:Y:S04]  /*0820*/  LDG.E.64 R4, desc[UR12][R12.64+-0x10] ;  /* 0xfffff00c0c047981 */ /* 0x000ea8000c1e1b00 */
[----:B------:R-:W2:Y:S04]  /*0830*/  LDG.E.64 R6, desc[UR12][R12.64+-0x8] ;  /* 0xfffff80c0c067981 */ /* 0x000ea8000c1e1b00 */
[----:B------:R-:W3:Y:S04]  /*0840*/  LDG.E.64 R8, desc[UR12][R12.64] ;  /* 0x0000000c0c087981 */ /* 0x000ee8000c1e1b00 */
[----:B------:R-:W3:Y:S01]  /*0850*/  LDG.E.64 R10, desc[UR12][R12.64+0x8] ;  /* 0x0000080c0c0a7981 */ /* 0x000ee2000c1e1b00 */
[----:B------:R-:W-:Y:S01]  /*0860*/  UIADD3 UR5, UPT, UPT, UR5, 0x4, URZ ;  /* 0x0000000405057890 */ /* 0x000fe2000fffe0ff */
[----:B------:R-:W-:-:S03]  /*0870*/  IADD3 R21, PT, PT, R21, 0x4, RZ ;  /* 0x0000000415157810 */ /* 0x000fc60007ffe0ff */
[----:B------:R-:W-:Y:S01]  /*0880*/  UISETP.NE.AND UP0, UPT, UR5, URZ, UPT ;  /* 0x000000ff0500728c */ /* 0x000fe2000bf05270 */
[----:B--2---:R-:W-:Y:S04]  /*0890*/  STL.128 [R20+-0x10], R4 ;  /* 0xfffff00414007387 */ /* 0x004fe80000100c00 */
[----:B---3--:R0:W-:Y:S02]  /*08a0*/  STL.128 [R20], R8 ;  /* 0x0000000814007387 */ /* 0x0081e40000100c00 */
[----:B0-----:R-:W-:Y:S02]  /*08b0*/  IADD3 R20, PT, PT, R20, 0x20, RZ ;  /* 0x0000002014147810 */ /* 0x001fe40007ffe0ff */
[----:B------:R-:W-:Y:S05]  /*08c0*/  BRA.U UP0, `(.L_x_2) ;  /* 0xfffffffd00d07547 */ /* 0x000fea000b83ffff */
.L_x_1:
[----:B------:R-:W-:-:S09]  /*08d0*/  UISETP.NE.AND UP0, UPT, UR9, URZ, UPT ;  /* 0x000000ff0900728c */ /* 0x000fd2000bf05270 */
[----:B------:R-:W-:Y:S05]  /*08e0*/  BRA.U !UP0, `(.L_x_0) ;  /* 0x0000000108307547 */ /* 0x000fea000b800000 */
[----:B------:R-:W0:Y:S01]  /*08f0*/  LDC.64 R6, c[0x0][0x380] ;  /* 0x0000e000ff067b82 */ /* 0x000e220000000a00 */
[----:B------:R-:W-:Y:S01]  /*0900*/  IADD3 R9, PT, PT, R2, UR4, RZ ;  /* 0x0000000402097c10 */ /* 0x000fe2000fffe0ff */
[----:B------:R-:W-:Y:S02]  /*0910*/  UIMAD UR6, UR4, 0x8, UR10 ;  /* 0x00000008040678a4 */ /* 0x000fe4000f8e020a */
[----:B------:R-:W-:-:S12]  /*0920*/  UIADD3 UR5, UPT, UPT, -UR9, URZ, URZ ;  /* 0x000000ff09057290 */ /* 0x000fd8000fffe1ff */
.L_x_6:
[----:B01----:R-:W-:-:S06]  /*0930*/  IMAD.WIDE R4, R9, 0x8, R6 ;  /* 0x0000000809047825 */ /* 0x003fcc00078e0206 */
[----:B------:R-:W2:Y:S01]  /*0940*/  LDG.E.64 R4, desc[UR12][R4.64] ;  /* 0x0000000c04047981 */ /* 0x000ea2000c1e1b00 */
[----:B------:R-:W-:Y:S01]  /*0950*/  UIADD3 UR5, UPT, UPT, UR5, 0x1, URZ ;  /* 0x0000000105057890 */ /* 0x000fe2000fffe0ff */
[----:B------:R-:W-:-:S03]  /*0960*/  IADD3 R9, PT, PT, R9, 0x1, RZ ;  /* 0x0000000109097810 */ /* 0x000fc60007ffe0ff */
[----:B------:R-:W-:Y:S01]  /*0970*/  UISETP.NE.AND UP0, UPT, UR5, URZ, UPT ;  /* 0x000000ff0500728c */ /* 0x000fe2000bf05270 */
[----:B--2---:R1:W-:Y:S01]  /*0980*/  STL.64 [UR6], R4 ;  /* 0x00000004ff007987 */ /* 0x0043e20008100a06 */
[----:B------:R-:W-:-:S07]  /*0990*/  UIADD3 UR6, UPT, UPT, UR6, 0x8, URZ ;  /* 0x0000000806067890 */ /* 0x000fce000fffe0ff */
[----:B------:R-:W-:Y:S05]  /*09a0*/  BRA.U UP0, `(.L_x_6) ;  /* 0xfffffffd00e07547 */ /* 0x000fea000b83ffff */
.L_x_0:
[----:B------:R-:W-:Y:S01]  /*09b0*/  BAR.SYNC.DEFER_BLOCKING 0x0 ;  /* 0x0000000000007b1d */ /* 0x000fe20000010000 */
[----:B------:R-:W-:-:S05]  /*09c0*/  CS2R R14, SRZ ;  /* 0x00000000000e7805 */ /* 0x000fca000001ff00 */
[----:B------:R-:W-:Y:S05]  /*09d0*/  BRA.U !UP1, `(.L_x_7) ;  /* 0x0000000d09107547 */ /* 0x000fea000b800000 */
[----:B------:R-:W-:Y:S01]  /*09e0*/  UISETP.GE.U32.AND UP0, UPT, UR8, 0x10, UPT ;  /* 0x000000100800788c */ /* 0x000fe2000bf06070 */
[----:B------:R-:W-:Y:S01]  /*09f0*/  CS2R R14, SRZ ;  /* 0x00000000000e7805 */ /* 0x000fe2000001ff00 */
[----:B------:R-:W-:Y:S01]  /*0a00*/  ULOP3.LUT UP1, UR7, UR15, 0xf, URZ, 0xc0, !UPT ;  /* 0x0000000f0f077892 */ /* 0x000fe2000f82c0ff */
[----:B------:R-:W-:-:S06]  /*0a10*/  UMOV UR4, URZ ;  /* 0x000000ff00047c82 */ /* 0x000fcc0008000000 */
[----:B------:R-:W-:Y:S05]  /*0a20*/  BRA.U !UP0, `(.L_x_8) ;  /* 0x0000000508a07547 */ /* 0x000fea000b800000 */
[----:B------:R-:W0:Y:S01]  /*0a30*/  LDCU.64 UR32, c[0x0][0x388] ;  /* 0x00007100ff2077ac */ /* 0x000e220008000a00 */
[----:B------:R-:W-:Y:S01]  /*0a40*/  IMAD.MOV.U32 R16, RZ, RZ, R0 ;  /* 0x000000ffff107224 */ /* 0x000fe200078e0000 */
[----:B------:R-:W-:Y:S01]  /*0a50*/  CS2R R14, SRZ ;  /* 0x00000000000e7805 */ /* 0x000fe2000001ff00 */
[----:B------:R-:W-:Y:S02]  /*0a60*/  ULOP3.LUT UR5, UR15, 0xffff, URZ, 0xc0, !UPT ;  /* 0x0000ffff0f057892 */ /* 0x000fe4000f8ec0ff */
[----:B------:R-:W-:Y:S02]  /*0a70*/  UIADD3 UR6, UPT, UPT, UR11, 0x40, URZ ;  /* 0x000000400b067890 */ /* 0x000fe4000fffe0ff */
[----:B------:R-:W-:Y:S02]  /*0a80*/  USHF.R.U32.HI UR5, URZ, 0x4, UR5 ;  /* 0x00000004ff057899 */ /* 0x000fe40008011605 */
[----:B------:R-:W-:Y:S02]  /*0a90*/  ULOP3.LUT UR4, UR15, 0x3f0, URZ, 0xc0, !UPT ;  /* 0x000003f00f047892 */ /* 0x000fe4000f8ec0ff */
[----:B------:R-:W-:-:S04]  /*0aa0*/  USHF.L.U32 UR5, UR5, 0x4, URZ ;  /* 0x0000000405057899 */ /* 0x000fc800080006ff */
[----:B------:R-:W-:Y:S02]  /*0ab0*/  ULOP3.LUT UR5, UR5, 0x3f0, URZ, 0xe2, !UPT ;  /* 0x000003f005057892 */ /* 0x000fe4000f8ee2ff */
[----:B0-----:R-:W-:Y:S02]  /*0ac0*/  UIMAD.WIDE.U32 UR16, UR14, 0x38, UR32 ;  /* 0x000000380e1078a5 */ /* 0x001fe4000f8e0020 */
[----:B------:R-:W-:Y:S02]  /*0ad0*/  UIMAD.WIDE.U32 UR18, UR14, 0x40, UR32 ;  /* 0x000000400e1278a5 */ /* 0x000fe4000f8e0020 */
[----:B------:R-:W-:Y:S02]  /*0ae0*/  UIMAD.WIDE.U32 UR20, UR14, 0x48, UR32 ;  /* 0x000000480e1478a5 */ /* 0x000fe4000f8e0020 */
[----:B------:R-:W-:Y:S02]  /*0af0*/  UIMAD.WIDE.U32 UR22, UR14, 0x50, UR32 ;  /* 0x000000500e1678a5 */ /* 0x000fe4000f8e0020 */
[----:B------:R-:W-:-:S02]  /*0b00*/  UIMAD.WIDE.U32 UR24, UR14, 0x58, UR32 ;  /* 0x000000580e1878a5 */ /* 0x000fc4000f8e0020 */
[----:B------:R-:W-:Y:S02]  /*0b10*/  UIMAD.WIDE.U32 UR26, UR14, 0x60, UR32 ;  /* 0x000000600e1a78a5 */ /* 0x000fe4000f8e0020 */
[----:B------:R-:W-:Y:S02]  /*0b20*/  UIMAD.WIDE.U32 UR28, UR14, 0x70, UR32 ;  /* 0x000000700e1c78a5 */ /* 0x000fe4000f8e0020 */
[----:B------:R-:W-:Y:S02]  /*0b30*/  UIMAD.WIDE.U32 UR30, UR14, 0x78, UR32 ;  /* 0x000000780e1e78a5 */ /* 0x000fe4000f8e0020 */
[----:B------:R-:W-:-:S12]  /*0b40*/  UIADD3 UR5, UPT, UPT, -UR5, URZ, URZ ;  /* 0x000000ff05057290 */ /* 0x000fd8000fffe1ff */
.L_x_9:
[----:B------:R-:W-:Y:S01]  /*0b50*/  HFMA2 R19, -RZ, RZ, 0, 4.76837158203125e-07 ;  /* 0x00000008ff137431 */ /* 0x000fe200000001ff */
[----:B------:R-:W-:Y:S01]  /*0b60*/  UIMAD.WIDE.U32 UR34, UR14, 0x8, UR32 ;  /* 0x000000080e2278a5 */ /* 0x000fe2000f8e0020 */
[----:B-1----:R-:W2:Y:S04]  /*0b70*/  LDL.128 R4, [UR6+-0x40] ;  /* 0xffffc006ff047983 */ /* 0x002ea80008100c00 */
[----:B------:R-:W3:Y:S01]  /*0b80*/  LDL.128 R8, [UR6+-0x30] ;  /* 0xffffd006ff087983 */ /* 0x000ee20008100c00 */
[----:B------:R-:W-:Y:S02]  /*0b90*/  MOV R12, UR34 ;  /* 0x00000022000c7c02 */ /* 0x000fe40008000f00 */
[----:B------:R-:W-:Y:S01]  /*0ba0*/  MOV R13, UR35 ;  /* 0x00000023000d7c02 */ /* 0x000fe20008000f00 */
[----:B------:R-:W-:-:S05]  /*0bb0*/  IMAD.WIDE R18, R16, R19, UR32 ;  /* 0x0000002010127e25 */ /* 0x000fca000f8e0213 */
[----:B------:R-:W2:Y:S01]  /*0bc0*/  LDG.E.64 R22, desc[UR12][R18.64] ;  /* 0x0000000c12167981 */ /* 0x000ea2000c1e1b00 */
[----:B------:R-:W-:-:S06]  /*0bd0*/  IMAD.WIDE R12, R16, 0x8, R12 ;  /* 0x00000008100c7825 */ /* 0x000fcc00078e020c */
[----:B------:R-:W4:Y:S01]  /*0be0*/  LDG.E.64 R12, desc[UR12][R12.64] ;  /* 0x0000000c0c0c7981 */ /* 0x000f22000c1e1b00 */
[----:B------:R-:W-:-:S06]  /*0bf0*/  UIMAD.WIDE.U32 UR34, UR14, 0x10, UR32 ;  /* 0x000000100e2278a5 */ /* 0x000fcc000f8e0020 */
[----:B------:R-:W-:Y:S01]  /*0c00*/  MOV R26, UR34 ;  /* 0x00000022001a7c02 */ /* 0x000fe20008000f00 */
[----:B------:R-:W-:-:S04]  /*0c10*/  IMAD.U32 R27, RZ, RZ, UR35 ;  /* 0x00000023ff1b7e24 */ /* 0x000fc8000f8e00ff */
[----:B------:R-:W-:-:S06]  /*0c20*/  IMAD.WIDE R26, R16, 0x8, R26 ;  /* 0x00000008101a7825 */ /* 0x000fcc00078e021a */
[----:B------:R-:W3:Y:S01]  /*0c30*/  LDG.E.64 R26, desc[UR12][R26.64] ;  /* 0x0000000c1a1a7981 */ /* 0x000ee2000c1e1b00 */
[----:B------:R-:W-:-:S06]  /*0c40*/  UIMAD.WIDE.U32 UR34, UR14, 0x18, UR32 ;  /* 0x000000180e2278a5 */ /* 0x000fcc000f8e0020 */
[----:B------:R-:W-:Y:S02]  /*0c50*/  MOV R20, UR34 ;  /* 0x0000002200147c02 */ /* 0x000fe40008000f00 */
[----:B------:R-:W-:Y:S01]  /*0c60*/  MOV R21, UR35 ;  /* 0x0000002300157c02 */ /* 0x000fe20008000f00 */
[----:B------:R-:W-:Y:S02]  /*0c70*/  UIMAD.WIDE.U32 UR34, UR14, 0x20, UR32 ;  /* 0x000000200e2278a5 */ /* 0x000fe4000f8e0020 */
[----:B------:R-:W-:-:S04]  /*0c80*/  IMAD.WIDE R20, R16, 0x8, R20 ;  /* 0x0000000810147825 */ /* 0x000fc800078e0214 */
[----:B------:R-:W-:Y:S02]  /*0c90*/  MOV R24, UR34 ;  /* 0x0000002200187c02 */ /* 0x000fe40008000f00 */
[----:B------:R-:W-:Y:S01]  /*0ca0*/  MOV R25, UR35 ;  /* 0x0000002300197c02 */ /* 0x000fe20008000f00 */
[----:B------:R-:W5:Y:S02]  /*0cb0*/  LDG.E.64 R20, desc[UR12][R20.64] ;  /* 0x0000000c14147981 */ /* 0x000f64000c1e1b00 */
[----:B------:R-:W-:-:S06]  /*0cc0*/  IMAD.WIDE R24, R16, 0x8, R24 ;  /* 0x0000000810187825 */ /* 0x000fcc00078e0218 */
[----:B------:R-:W5:Y:S01]  /*0cd0*/  LDG.E.64 R24, desc[UR12][R24.64] ;  /* 0x0000000c18187981 */ /* 0x000f62000c1e1b00 */
[----:B--2---:R-:W-:Y:S01]  /*0ce0*/  DFMA R4, R4, R22, R14 ;  /* 0x000000160404722b */ /* 0x004fe2000000000e */
[----:B------:R-:W-:-:S07]  /*0cf0*/  IMAD.U32 R23, RZ, RZ, UR14 ;  /* 0x0000000eff177e24 */ /* 0x000fce000f8e00ff */
[----:B----4-:R-:W-:Y:S01]  /*0d00*/  DFMA R6, R6, R12, R4 ;  /* 0x0000000c0606722b */ /* 0x010fe20000000004 */
[----:B------:R-:W2:Y:S01]  /*0d10*/  LDL.128 R12, [UR6+-0x20] ;  /* 0xffffe006ff0c7983 */ /* 0x000ea20008100c00 */
[----:B------:R-:W-:-:S06]  /*0d20*/  IMAD.WIDE.U32 R22, R23, 0x28, R18 ;  /* 0x0000002817167825 */ /* 0x000fcc00078e0012 */
[----:B------:R-:W4:Y:S01]  /*0d30*/  LDG.E.64 R22, desc[UR12][R22.64] ;  /* 0x0000000c16167981 */ /* 0x000f22000c1e1b00 */
[----:B------:R-:W-:-:S05]  /*0d40*/  MOV R5, UR14 ;  /* 0x0000000e00057c02 */ /* 0x000fca0008000f00 */
[----:B------:R-:W-:Y:S01]  /*0d50*/  IMAD.WIDE.U32 R4, R5, 0x30, R18 ;  /* 0x0000003005047825 */ /* 0x000fe200078e0012 */
[----:B---3--:R-:W-:-:S04]  /*0d60*/  DFMA R26, R8, R26, R6 ;  /* 0x0000001a081a722b */ /* 0x008fc80000000006 */
[----:B------:R-:W3:Y:S04]  /*0d70*/  LDG.E.64 R8, desc[UR12][R4.64] ;  /* 0x0000000c04087981 */ /* 0x000ee8000c1e1b00 */
[----:B------:R-:W3:Y:S01]  /*0d80*/  LDL.128 R4, [UR6+-0x10] ;  /* 0xfffff006ff047983 */ /* 0x000ee20008100c00 */
[----:B-----5:R-:W-:Y:S01]  /*0d90*/  DFMA R10, R10, R20, R26 ;  /* 0x000000140a0a722b */ /* 0x020fe2000000001a */
[----:B------:R-:W-:-:S05]  /*0da0*/  MOV R21, 0x8 ;  /* 0x0000000800157802 */ /* 0x000fca0000000f00 */
[----:B------:R-:W-:Y:S01]  /*0db0*/  IMAD.WIDE R20, R16, R21, UR16 ;  /* 0x0000001010147e25 */ /* 0x000fe2000f8e0215 */
[----:B------:R-:W-:-:S05]  /*0dc0*/  MOV R27, 0x8 ;  /* 0x00000008001b7802 */ /* 0x000fca0000000f00 */
[----:B------:R-:W5:Y:S01]  /*0dd0*/  LDG.E.64 R20, desc[UR12][R20.64] ;  /* 0x0000000c14147981 */ /* 0x000f62000c1e1b00 */
[----:B------:R-:W-:-:S06]  /*0de0*/  IMAD.WIDE R26, R16, R27, UR18 ;  /* 0x00000012101a7e25 */ /* 0x000fcc000f8e021b */
[----:B------:R-:W5:Y:S01]  /*0df0*/  LDG.E.64 R26, desc[UR12][R26.64] ;  /* 0x0000000c1a1a7981 */ /* 0x000f62000c1e1b00 */
[----:B--2---:R-:W-:Y:S01]  /*0e00*/  DFMA R10, R12, R24, R10 ;  /* 0x000000180c0a722b */ /* 0x004fe2000000000a */
[----:B------:R-:W-:-:S07]  /*0e10*/  MOV R25, 0x8 ;  /* 0x0000000800197802 */ /* 0x000fce0000000f00 */
[----:B----4-:R-:W-:Y:S01]  /*0e20*/  DFMA R10, R14, R22, R10 ;  /* 0x000000160e0a722b */ /* 0x010fe2000000000a */
[----:B------:R-:W2:Y:S01]  /*0e30*/  LDL.128 R12, [UR6] ;  /* 0x00000006ff0c7983 */ /* 0x000ea20008100c00 */
[----:B------:R-:W-:-:S06]  /*0e40*/  IMAD.WIDE R24, R16, R25, UR20 ;  /* 0x0000001410187e25 */ /* 0x000fcc000f8e0219 */
[----:B------:R-:W4:Y:S01]  /*0e50*/  LDG.E.64 R24, desc[UR12][R24.64] ;  /* 0x0000000c18187981 */ /* 0x000f22000c1e1b00 */
[----:B------:R-:W-:-:S04]  /*0e60*/  IMAD.MOV.U32 R23, RZ, RZ, 0x8 ;  /* 0x00000008ff177424 */ /* 0x000fc800078e00ff */
[----:B------:R-:W-:Y:S01]  /*0e70*/  IMAD.WIDE R22, R16, R23, UR22 ;  /* 0x0000001610167e25 */ /* 0x000fe2000f8e0217 */
[----:B---3--:R-:W-:-:S05]  /*0e80*/  DFMA R4, R4, R8, R10 ;  /* 0x000000080404722b */ /* 0x008fca000000000a */
[----:B------:R-:W3:Y:S04]  /*0e90*/  LDG.E.64 R22, desc[UR12][R22.64] ;  /* 0x0000000c16167981 */ /* 0x000ee8000c1e1b00 */
[----:B------:R-:W3:Y:S01]  /*0ea0*/  LDL.128 R8, [UR6+0x10] ;  /* 0x00001006ff087983 */ /* 0x000ee20008100c00 */
[----:B------:R-:W-:Y:S01]  /*0eb0*/  MOV R29, 0x8 ;  /* 0x00000008001d7802 */ /* 0x000fe20000000f00 */
[----:B-----5:R-:W-:Y:S01]  /*0ec0*/  DFMA R4, R6, R20, R4 ;  /* 0x000000140604722b */ /* 0x020fe20000000004 */
[----:B------:R-:W-:-:S05]  /*0ed0*/  MOV R21, 0x8 ;  /* 0x0000000800157802 */ /* 0x000fca0000000f00 */
[----:B------:R-:W-:-:S06]  /*0ee0*/  IMAD.WIDE R20, R16, R21, UR24 ;  /* 0x0000001810147e25 */ /* 0x000fcc000f8e0215 */
[----:B------:R-:W5:Y:S01]  /*0ef0*/  LDG.E.64 R20, desc[UR12][R20.64] ;  /* 0x0000000c14147981 */ /* 0x000f62000c1e1b00 */
[----:B------:R-:W-:Y:S01]  /*0f00*/  IMAD.WIDE R28, R16, R29, UR26 ;  /* 0x0000001a101c7e25 */ /* 0x000fe2000f8e021d */
[----:B--2---:R-:W-:Y:S01]  /*0f10*/  DFMA R4, R12, R26, R4 ;  /* 0x0000001a0c04722b */ /* 0x004fe20000000004 */
[----:B------:R-:W-:-:S07]  /*0f20*/  MOV R13, UR14 ;  /* 0x0000000e000d7c02 */ /* 0x000fce0008000f00 */
[----:B----4-:R-:W-:Y:S02]  /*0f30*/  DFMA R14, R14, R24, R4 ;  /* 0x000000180e0e722b */ /* 0x010fe40000000004 */
[----:B------:R-:W2:Y:S01]  /*0f40*/  LDL.128 R4, [UR6+0x20] ;  /* 0x00002006ff047983 */ /* 0x000ea20008100c00 */
[----:B------:R-:W-:-:S03]  /*0f50*/  IMAD.WIDE.U32 R18, R13, 0x68, R18 ;  /* 0x000000680d127825 */ /* 0x000fc600078e0012 */
[----:B------:R-:W2:Y:S01]  /*0f60*/  LDG.E.64 R24, desc[UR12][R28.64] ;  /* 0x0000000c1c187981 */ /* 0x000ea2000c1e1b00 */
[----:B------:R-:W-:-:S03]  /*0f70*/  MOV R13, 0x8 ;  /* 0x00000008000d7802 */ /* 0x000fc60000000f00 */
[----:B------:R-:W4:Y:S02]  /*0f80*/  LDG.E.64 R18, desc[UR12][R18.64] ;  /* 0x0000000c12127981 */ /* 0x000f24000c1e1b00 */
[----:B------:R-:W-:Y:S01]  /*0f90*/  IMAD.WIDE R12, R16, R13, UR28 ;  /* 0x0000001c100c7e25 */ /* 0x000fe2000f8e020d */
[----:B---3--:R-:W-:-:S03]  /*0fa0*/  DFMA R26, R8, R22, R14 ;  /* 0x00000016081a722b */ /* 0x008fc6000000000e */
[----:B------:R-:W-:Y:S01]  /*0fb0*/  IMAD.MOV.U32 R23, RZ, RZ, 0x8 ;  /* 0x00000008ff177424 */ /* 0x000fe200078e00ff */
[----:B------:R-:W3:Y:S03]  /*0fc0*/  LDG.E.64 R8, desc[UR12][R12.64] ;  /* 0x0000000c0c087981 */ /* 0x000ee6000c1e1b00 */
[----:B------:R-:W-:-:S06]  /*0fd0*/  IMAD.WIDE R22, R16, R23, UR30 ;  /* 0x0000001e10167e25 */ /* 0x000fcc000f8e0217 */
[----:B------:R-:W3:Y:S04]  /*0fe0*/  LDG.E.64 R22, desc[UR12][R22.64] ;  /* 0x0000000c16167981 */ /* 0x000ee8000c1e1b00 */
[----:B------:R-:W3:Y:S01]  /*0ff0*/  LDL.128 R12, [UR6+0x30] ;  /* 0x00003006ff0c7983 */ /* 0x000ee20008100c00 */
[----:B-----5:R-:W-:Y:S01]  /*1000*/  DFMA R10, R10, R20, R26 ;  /* 0x000000140a0a722b */ /* 0x020fe2000000001a */
[----:B------:R-:W-:-:S04]  /*1010*/  UIADD3 UR5, UPT, UPT, UR5, 0x10, URZ ;  /* 0x0000001005057890 */ /* 0x000fc8000fffe0ff */
[----:B------:R-:W-:Y:S02]  /*1020*/  UISETP.NE.AND UP0, UPT, UR5, URZ, UPT ;  /* 0x000000ff0500728c */ /* 0x000fe4000bf05270 */
[----:B------:R-:W-:Y:S01]  /*1030*/  UIADD3 UR6, UPT, UPT, UR6, 0x80, URZ ;  /* 0x0000008006067890 */ /* 0x000fe2000fffe0ff */
[----:B--2---:R-:W-:-:S08]  /*1040*/  DFMA R4, R4, R24, R10 ;  /* 0x000000180404722b */ /* 0x004fd0000000000a */
[----:B----4-:R-:W-:-:S08]  /*1050*/  DFMA R4, R6, R18, R4 ;  /* 0x000000120604722b */ /* 0x010fd00000000004 */
[----:B---3--:R-:W-:-:S08]  /*1060*/  DFMA R4, R12, R8, R4 ;  /* 0x000000080c04722b */ /* 0x008fd00000000004 */
[----:B------:R-:W-:Y:S01]  /*1070*/  DFMA R14, R14, R22, R4 ;  /* 0x000000160e0e722b */ /* 0x000fe20000000004 */
[----:B------:R-:W-:-:S04]  /*1080*/  MOV R5, UR14 ;  /* 0x0000000e00057c02 */ /* 0x000fc80008000f00 */
[----:B------:R-:W-:Y:S01]  /*1090*/  LEA R16, R5, R16, 0x4 ;  /* 0x0000001005107211 */ /* 0x000fe200078e20ff */
[----:B------:R-:W-:Y:S06]  /*10a0*/  BRA.U UP0, `(.L_x_9) ;  /* 0xfffffff900a87547 */ /* 0x000fec000b83ffff */
.L_x_8:
[----:B------:R-:W-:Y:S05]  /*10b0*/  BRA.U !UP1, `(.L_x_7) ;  /* 0x0000000509587547 */ /* 0x000fea000b800000 */
[----:B------:R-:W-:Y:S02]  /*10c0*/  UISETP.GE.U32.AND UP0, UPT, UR7, 0x8, UPT ;  /* 0x000000080700788c */ /* 0x000fe4000bf06070 */
[----:B------:R-:W-:-:S04]  /*10d0*/  ULOP3.LUT UR6, UR15, 0x7, URZ, 0xc0, !UPT ;  /* 0x000000070f067892 */ /* 0x000fc8000f8ec0ff */
[----:B------:R-:W-:-:S03]  /*10e0*/  UISETP.NE.AND UP1, UPT, UR6, URZ, UPT ;  /* 0x000000ff0600728c */ /* 0x000fc6000bf25270 */
[----:B------:R-:W-:Y:S08]  /*10f0*/  BRA.U !UP0, `(.L_x_10) ;  /* 0x0000000108a07547 */ /* 0x000ff0000b800000 */
[----:B------:R-:W0:Y:S01]  /*1100*/  LDC.64 R20, c[0x0][0x388] ;  /* 0x0000e200ff147b82 */ /* 0x000e220000000a00 */
[----:B-1----:R-:W-:Y:S01]  /*1110*/  MOV R5, UR4 ;  /* 0x0000000400057c02 */ /* 0x002fe20008000f00 */
[----:B------:R-:W-:Y:S01]  /*1120*/  ULEA UR5, UR4, UR10, 0x3 ;  /* 0x0000000a04057291 */ /* 0x000fe2000f8e18ff */
[----:B------:R-:W-:-:S03]  /*1130*/  MOV R23, UR14 ;  /* 0x0000000e00177c02 */ /* 0x000fc60008000f00 */
[----:B------:R-:W-:Y:S02]  /*1140*/  IMAD R5, R5, UR14, R0 ;  /* 0x0000000e05057c24 */ /* 0x000fe4000f8e0200 */
[----:B------:R-:W-:-:S03]  /*1150*/  IMAD.U32 R29, RZ, RZ, UR14 ;  /* 0x0000000eff1d7e24 */ /* 0x000fc6000f8e00ff */
[----:B------:R-:W2:Y:S01]  /*1160*/  LDL.128 R8, [UR5+0x10] ;  /* 0x00001005ff087983 */ /* 0x000ea20008100c00 */
[----:B0-----:R-:W-:-:S03]  /*1170*/  IMAD.WIDE R20, R5, 0x8, R20 ;  /* 0x0000000805147825 */ /* 0x001fc600078e0214 */
[----:B------:R-:W3:Y:S04]  /*1180*/  LDL.128 R4, [UR5] ;  /* 0x00000005ff047983 */ /* 0x000ee80008100c00 */
[----:B------:R0:W3:Y:S01]  /*1190*/  LDG.E.64 R12, desc[UR12][R20.64] ;  /* 0x0000000c140c7981 */ /* 0x0000e2000c1e1b00 */
[----:B------:R-:W-:-:S05]  /*11a0*/  IMAD.WIDE.U32 R22, R23, 0x8, R20 ;  /* 0x0000000817167825 */ /* 0x000fca00078e0014 */
[----:B------:R-:W4:Y:S01]  /*11b0*/  LDG.E.64 R24, desc[UR12][R22.64] ;  /* 0x0000000c16187981 */ /* 0x000f22000c1e1b00 */
[----:B------:R-:W-:-:S05]  /*11c0*/  IMAD.WIDE.U32 R28, R29, 0x8, R22 ;  /* 0x000000081d1c7825 */ /* 0x000fca00078e0016 */
[----:B------:R-:W2:Y:S01]  /*11d0*/  LDG.E.64 R18, desc[UR12][R28.64] ;  /* 0x0000000c1c127981 */ /* 0x000ea2000c1e1b00 */
[----:B------:R-:W-:Y:S02]  /*11e0*/  MOV R27, UR14 ;  /* 0x0000000e001b7c02 */ /* 0x000fe40008000f00 */
[----:B0-----:R-:W-:-:S03]  /*11f0*/  MOV R21, UR14 ;  /* 0x0000000e00157c02 */ /* 0x001fc60008000f00 */
[----:B------:R-:W-:-:S05]  /*1200*/  IMAD.WIDE.U32 R26, R27, 0x8, R28 ;  /* 0x000000081b1a7825 */ /* 0x000fca00078e001c */
[----:B------:R0:W5:Y:S01]  /*1210*/  LDG.E.64 R16, desc[UR12][R26.64] ;  /* 0x0000000c1a107981 */ /* 0x000162000c1e1b00 */
[----:B------:R-:W-:-:S05]  /*1220*/  IMAD.WIDE.U32 R20, R21, 0x8, R26 ;  /* 0x0000000815147825 */ /* 0x000fca00078e001a */
[----:B------:R1:W5:Y:S01]  /*1230*/  LDG.E.64 R22, desc[UR12][R20.64] ;  /* 0x0000000c14167981 */ /* 0x000362000c1e1b00 */
[----:B0-----:R-:W-:Y:S02]  /*1240*/  MOV R27, UR14 ;  /* 0x0000000e001b7c02 */ /* 0x001fe40008000f00 */
[----:B------:R-:W-:-:S03]  /*1250*/  MOV R29, UR14 ;  /* 0x0000000e001d7c02 */ /* 0x000fc60008000f00 */
[----:B------:R-:W-:-:S04]  /*1260*/  IMAD.WIDE.U32 R26, R27, 0x8, R20 ;  /* 0x000000081b1a7825 */ /* 0x000fc800078e0014 */
[----:B------:R-:W-:-:S04]  /*1270*/  IMAD.WIDE.U32 R28, R29, 0x8, R26 ;  /* 0x000000081d1c7825 */ /* 0x000fc800078e001a */
[----:B-1----:R-:W-:-:S04]  /*1280*/  IMAD.U32 R21, RZ, RZ, UR14 ;  /* 0x0000000eff157e24 */ /* 0x002fc8000f8e00ff */
[----:B------:R-:W-:-:S06]  /*1290*/  IMAD.WIDE.U32 R20, R21, 0x8, R28 ;  /* 0x0000000815147825 */ /* 0x000fcc00078e001c */
[----:B------:R-:W5:Y:S01]  /*12a0*/  LDG.E.64 R20, desc[UR12][R20.64] ;  /* 0x0000000c14147981 */ /* 0x000f62000c1e1b00 */
[----:B---3--:R-:W-:-:S03]  /*12b0*/  DFMA R4, R4, R12, R14 ;  /* 0x0000000c0404722b */ /* 0x008fc6000000000e */
[----:B------:R-:W3:Y:S05]  /*12c0*/  LDL.128 R12, [UR5+0x20] ;  /* 0x00002005ff0c7983 */ /* 0x000eea0008100c00 */
[----:B----4-:R-:W-:Y:S01]  /*12d0*/  DFMA R4, R24, R6, R4 ;  /* 0x000000061804722b */ /* 0x010fe20000000004 */
[----:B------:R-:W4:Y:S07]  /*12e0*/  LDG.E.64 R24, desc[UR12][R26.64] ;  /* 0x0000000c1a187981 */ /* 0x000f2e000c1e1b00 */
[----:B--2---:R-:W-:-:S02]  /*12f0*/  DFMA R18, R8, R18, R4 ;  /* 0x000000120812722b */ /* 0x004fc40000000004 */
[----:B------:R-:W2:Y:S04]  /*1300*/  LDL.128 R4, [UR5+0x30] ;  /* 0x00003005ff047983 */ /* 0x000ea80008100c00 */
[----:B------:R-:W2:Y:S02]  /*1310*/  LDG.E.64 R8, desc[UR12][R28.64] ;  /* 0x0000000c1c087981 */ /* 0x000ea4000c1e1b00 */
[----:B-----5:R-:W-:Y:S01]  /*1320*/  DFMA R10, R16, R10, R18 ;  /* 0x0000000a100a722b */ /* 0x020fe20000000012 */
[----:B------:R-:W-:-:S07]  /*1330*/  UIADD3 UR4, UPT, UPT, UR4, 0x8, URZ ;  /* 0x0000000804047890 */ /* 0x000fce000fffe0ff */
[----:B---3--:R-:W-:-:S08]  /*1340*/  DFMA R10, R12, R22, R10 ;  /* 0x000000160c0a722b */ /* 0x008fd0000000000a */
[----:B----4-:R-:W-:-:S08]  /*1350*/  DFMA R10, R24, R14, R10 ;  /* 0x0000000e180a722b */ /* 0x010fd0000000000a */
[----:B--2---:R-:W-:-:S08]  /*1360*/  DFMA R4, R4, R8, R10 ;  /* 0x000000080404722b */ /* 0x004fd0000000000a */
[----:B------:R-:W-:-:S11]  /*1370*/  DFMA R14, R20, R6, R4 ;  /* 0x00000006140e722b */ /* 0x000fd60000000004 */
.L_x_10:
[----:B------:R-:W-:Y:S05]  /*1380*/  BRA.U !UP1, `(.L_x_7) ;  /* 0x0000000109a47547 */ /* 0x000fea000b800000 */
[----:B------:R-:W-:Y:S02]  /*1390*/  UISETP.GE.U32.AND UP0, UPT, UR6, 0x4, UPT ;  /* 0x000000040600788c */ /* 0x000fe4000bf06070 */
[----:B------:R-:W-:-:S04]  /*13a0*/  ULOP3.LUT UR5, UR15, 0x3, URZ, 0xc0, !UPT ;  /* 0x000000030f057892 */ /* 0x000fc8000f8ec0ff */
[----:B------:R-:W-:-:S03]  /*13b0*/  UISETP.NE.AND UP1, UPT, UR5, URZ, UPT ;  /* 0x000000ff0500728c */ /* 0x000fc6000bf25270 */
[----:B------:R-:W-:Y:S08]  /*13c0*/  BRA.U !UP0, `(.L_x_11) ;  /* 0x0000000108587547 */ /* 0x000ff0000b800000 */
[----:B-1----:R-:W0:Y:S01]  /*13d0*/  LDC.64 R4, c[0x0][0x388] ;  /* 0x0000e200ff047b82 */ /* 0x002e220000000a00 */
[----:B------:R-:W-:Y:S01]  /*13e0*/  MOV R23, UR4 ;  /* 0x0000000400177c02 */ /* 0x000fe20008000f00 */
[----:B------:R-:W-:Y:S01]  /*13f0*/  ULEA UR6, UR4, UR10, 0x3 ;  /* 0x0000000a04067291 */ /* 0x000fe2000f8e18ff */
[----:B------:R-:W-:-:S03]  /*1400*/  MOV R25, UR14 ;  /* 0x0000000e00197c02 */ /* 0x000fc60008000f00 */
[----:B------:R-:W-:Y:S01]  /*1410*/  IMAD R23, R23, UR14, R0 ;  /* 0x0000000e17177c24 */ /* 0x000fe2000f8e0200 */
[----:B------:R-:W-:Y:S02]  /*1420*/  MOV R27, UR14 ;  /* 0x0000000e001b7c02 */ /* 0x000fe40008000f00 */
[----:B------:R-:W-:Y:S02]  /*1430*/  MOV R21, UR14 ;  /* 0x0000000e00157c02 */ /* 0x000fe40008000f00 */
[----:B------:R-:W2:Y:S01]  /*1440*/  LDL.128 R8, [UR6+0x10] ;  /* 0x00001006ff087983 */ /* 0x000ea20008100c00 */
[----:B0-----:R-:W-:-:S03]  /*1450*/  IMAD.WIDE R22, R23, 0x8, R4 ;  /* 0x0000000817167825 */ /* 0x001fc600078e0204 */
[----:B------:R-:W3:Y:S04]  /*1460*/  LDL.128 R4, [UR6] ;  /* 0x00000006ff047983 */ /* 0x000ee80008100c00 */
[----:B------:R-:W3:Y:S01]  /*1470*/  LDG.E.64 R12, desc[UR12][R22.64] ;  /* 0x0000000c160c7981 */ /* 0x000ee2000c1e1b00 */
[----:B------:R-:W-:-:S05]  /*1480*/  IMAD.WIDE.U32 R24, R25, 0x8, R22 ;  /* 0x0000000819187825 */ /* 0x000fca00078e0016 */
[----:B------:R-:W4:Y:S01]  /*1490*/  LDG.E.64 R16, desc[UR12][R24.64] ;  /* 0x0000000c18107981 */ /* 0x000f22000c1e1b00 */
[----:B------:R-:W-:-:S05]  /*14a0*/  IMAD.WIDE.U32 R26, R27, 0x8, R24 ;  /* 0x000000081b1a7825 */ /* 0x000fca00078e0018 */
[----:B------:R-:W2:Y:S01]  /*14b0*/  LDG.E.64 R18, desc[UR12][R26.64] ;  /* 0x0000000c1a127981 */ /* 0x000ea2000c1e1b00 */
[----:B------:R-:W-:-:S06]  /*14c0*/  IMAD.WIDE.U32 R20, R21, 0x8, R26 ;  /* 0x0000000815147825 */ /* 0x000fcc00078e001a */
[----:B------:R-:W5:Y:S01]  /*14d0*/  LDG.E.64 R20, desc[UR12][R20.64] ;  /* 0x0000000c14147981 */ /* 0x000f62000c1e1b00 */
[----:B------:R-:W-:Y:S01]  /*14e0*/  UIADD3 UR4, UPT, UPT, UR4, 0x4, URZ ;  /* 0x0000000404047890 */ /* 0x000fe2000fffe0ff */
[----:B---3--:R-:W-:-:S08]  /*14f0*/  DFMA R4, R4, R12, R14 ;  /* 0x0000000c0404722b */ /* 0x008fd0000000000e */
[----:B----4-:R-:W-:-:S08]  /*1500*/  DFMA R4, R16, R6, R4 ;  /* 0x000000061004722b */ /* 0x010fd00000000004 */
[----:B--2---:R-:W-:-:S08]  /*1510*/  DFMA R4, R8, R18, R4 ;  /* 0x000000120804722b */ /* 0x004fd00000000004 */
[----:B-----5:R-:W-:-:S11]  /*1520*/  DFMA R14, R20, R10, R4 ;  /* 0x0000000a140e722b */ /* 0x020fd60000000004 */
.L_x_11:
[----:B------:R-:W-:Y:S05]  /*1530*/  BRA.U !UP1, `(.L_x_7) ;  /* 0x0000000109387547 */ /* 0x000fea000b800000 */
[----:B------:R-:W0:Y:S01]  /*1540*/  LDC.64 R8, c[0x0][0x388] ;  /* 0x0000e200ff087b82 */ /* 0x000e220000000a00 */
[----:B------:R-:W-:Y:S01]  /*1550*/  IMAD.U32 R11, RZ, RZ, UR4 ;  /* 0x00000004ff0b7e24 */ /* 0x000fe2000f8e00ff */
[----:B------:R-:W-:Y:S02]  /*1560*/  UIMAD UR6, UR4, 0x8, UR10 ;  /* 0x00000008040678a4 */ /* 0x000fe4000f8e020a */
[----:B------:R-:W-:Y:S01]  /*1570*/  UIADD3 UR5, UPT, UPT, -UR5, URZ, URZ ;  /* 0x000000ff05057290 */ /* 0x000fe2000fffe1ff */
[----:B------:R-:W-:-:S11]  /*1580*/  IMAD R11, R11, UR14, R0 ;  /* 0x0000000e0b0b7c24 */ /* 0x000fd6000f8e0200 */
.L_x_12:
[C---:B01----:R-:W-:Y:S01]  /*1590*/  IMAD.WIDE R4, R11.reuse, 0x8, R8 ;  /* 0x000000080b047825 */ /* 0x043fe200078e0208 */
[----:B------:R-:W2:Y:S05]  /*15a0*/  LDL.64 R6, [UR6] ;  /* 0x00000006ff067983 */ /* 0x000eaa0008100a00 */
[----:B------:R-:W2:Y:S01]  /*15b0*/  LDG.E.64 R4, desc[UR12][R4.64] ;  /* 0x0000000c04047981 */ /* 0x000ea2000c1e1b00 */
[----:B------:R-:W-:Y:S01]  /*15c0*/  UIADD3 UR5, UPT, UPT, UR5, 0x1, URZ ;  /* 0x0000000105057890 */ /* 0x000fe2000fffe0ff */
[----:B------:R-:W-:Y:S01]  /*15d0*/  IADD3 R11, PT, PT, R11, UR14, RZ ;  /* 0x0000000e0b0b7c10 */ /* 0x000fe2000fffe0ff */
[----:B------:R-:W-:Y:S02]  /*15e0*/  UIADD3 UR6, UPT, UPT, UR6, 0x8, URZ ;  /* 0x0000000806067890 */ /* 0x000fe4000fffe0ff */
[----:B------:R-:W-:Y:S01]  /*15f0*/  UISETP.NE.AND UP0, UPT, UR5, URZ, UPT ;  /* 0x000000ff0500728c */ /* 0x000fe2000bf05270 */
[----:B--2---:R-:W-:-:S08]  /*1600*/  DFMA R14, R6, R4, R14 ;  /* 0x00000004060e722b */ /* 0x004fd0000000000e */
[----:B------:R-:W-:Y:S05]  /*1610*/  BRA.U UP0, `(.L_x_12) ;  /* 0xfffffffd00dc7547 */ /* 0x000fea000b83ffff */
.L_x_7:
[----:B------:R-:W-:-:S09]  /*1620*/  UISETP.GE.AND UP0, UPT, UR8, 0x201, UPT ;  /* 0x000002010800788c */ /* 0x000fd2000bf06270 */
[----:B------:R-:W-:Y:S05]  /*1630*/  BRA.U !UP0, `(.L_x_13) ;  /* 0x0000000508fc7547 */ /* 0x000fea000b800000 */
[----:B------:R-:W-:Y:S02]  /*1640*/  UIADD3 UR4, UPT, UPT, UR15, -UR8, URZ ;  /* 0x800000080f047290 */ /* 0x000fe4000fffe0ff */
[----:B------:R-:W-:Y:S02]  /*1650*/  UIADD3 UR5, UPT, UPT, -UR15, UR8, URZ ;  /* 0x000000080f057290 */ /* 0x000fe4000fffe1ff */
[----:B------:R-:W-:Y:S02]  /*1660*/  UISETP.GT.U32.AND UP0, UPT, UR4, -0x8, UPT ;  /* 0xfffffff80400788c */ /* 0x000fe4000bf04070 */
[----:B------:R-:W-:-:S04]  /*1670*/  ULOP3.LUT UR6, UR5, 0x7, URZ, 0xc0, !UPT ;  /* 0x0000000705067892 */ /* 0x000fc8000f8ec0ff */
[----:B------:R-:W-:-:S03]  /*1680*/  UISETP.NE.AND UP1, UPT, UR6, URZ, UPT ;  /* 0x000000ff0600728c */ /* 0x000fc6000bf25270 */
[----:B------:R-:W-:Y:S08]  /*1690*/  BRA.U UP0, `(.L_x_14) ;  /* 0x0000000100d07547 */ /* 0x000ff0000b800000 */
[----:B-1----:R-:W-:Y:S01]  /*16a0*/  MOV R5, UR15 ;  /* 0x0000000f00057c02 */ /* 0x002fe20008000f00 */
[----:B------:R-:W-:Y:S01]  /*16b0*/  ULOP3.LUT UR4, UR5, 0xfffffff8, URZ, 0xc0, !UPT ;  /* 0xfffffff805047892 */ /* 0x000fe2000f8ec0ff */
[----:B------:R-:W-:-:S03]  /*16c0*/  IADD3 R25, PT, PT, R2, UR15, RZ ;  /* 0x0000000f02197c10 */ /* 0x000fc6000fffe0ff */
[----:B------:R-:W-:Y:S01]  /*16d0*/  IMAD R24, R5, UR14, R0 ;  /* 0x0000000e05187c24 */ /* 0x000fe2000f8e0200 */
[----:B------:R-:W-:-:S12]  /*16e0*/  UIADD3 UR4, UPT, UPT, -UR4, URZ, URZ ;  /* 0x000000ff04047290 */ /* 0x000fd8000fffe1ff */
.L_x_15:
[----:B------:R-:W0:Y:S08]  /*16f0*/  LDC.64 R4, c[0x0][0x380] ;  /* 0x0000e000ff047b82 */ /* 0x000e300000000a00 */
[----:B------:R-:W1:Y:S01]  /*1700*/  LDC.64 R22, c[0x0][0x388] ;  /* 0x0000e200ff167b82 */ /* 0x000e620000000a00 */
[----:B0-----:R-:W-:-:S05]  /*1710*/  IMAD.WIDE R4, R25, 0x8, R4 ;  /* 0x0000000819047825 */ /* 0x001fca00078e0204 */
[----:B------:R-:W2:Y:S01]  /*1720*/  LDG.E.64 R20, desc[UR12][R4.64] ;  /* 0x0000000c04147981 */ /* 0x000ea2000c1e1b00 */
[----:B-1----:R-:W-:Y:S01]  /*1730*/  IMAD.WIDE R22, R24, 0x8, R22 ;  /* 0x0000000818167825 */ /* 0x002fe200078e0216 */
[----:B------:R-:W-:Y:S02]  /*1740*/  MOV R29, UR14 ;  /* 0x0000000e001d7c02 */ /* 0x000fe40008000f00 */
[----:B------:R-:W3:Y:S04]  /*1750*/  LDG.E.64 R6, desc[UR12][R4.64+0x8] ;  /* 0x0000080c04067981 */ /* 0x000ee8000c1e1b00 */
[----:B------:R0:W2:Y:S01]  /*1760*/  LDG.E.64 R18, desc[UR12][R22.64] ;  /* 0x0000000c16127981 */ /* 0x0000a2000c1e1b00 */
[----:B------:R-:W-:-:S04]  /*1770*/  IMAD.WIDE.U32 R28, R29, 0x8, R22 ;  /* 0x000000081d1c7825 */ /* 0x000fc800078e0016 */
[----:B------:R-:W-:Y:S01]  /*1780*/  IMAD.U32 R27, RZ, RZ, UR14 ;  /* 0x0000000eff1b7e24 */ /* 0x000fe2000f8e00ff */
[----:B------:R1:W3:Y:S03]  /*1790*/  LDG.E.64 R8, desc[UR12][R28.64] ;  /* 0x0000000c1c087981 */ /* 0x0002e6000c1e1b00 */
[----:B------:R-:W-:Y:S01]  /*17a0*/  IMAD.WIDE.U32 R26, R27, 0x8, R28 ;  /* 0x000000081b1a7825 */ /* 0x000fe200078e001c */
[----:B------:R-:W-:Y:S01]  /*17b0*/  MOV R17, UR14 ;  /* 0x0000000e00117c02 */ /* 0x000fe20008000f00 */
[----:B------:R-:W4:Y:S04]  /*17c0*/  LDG.E.64 R10, desc[UR12][R4.64+0x10] ;  /* 0x0000100c040a7981 */ /* 0x000f28000c1e1b00 */
[----:B------:R5:W4:Y:S01]  /*17d0*/  LDG.E.64 R12, desc[UR12][R26.64] ;  /* 0x0000000c1a0c7981 */ /* 0x000b22000c1e1b00 */
[----:B------:R-:W-:Y:S01]  /*17e0*/  IMAD.WIDE.U32 R16, R17, 0x8, R26 ;  /* 0x0000000811107825 */ /* 0x000fe200078e001a */
[----:B0-----:R-:W-:Y:S01]  /*17f0*/  MOV R23, UR14 ;  /* 0x0000000e00177c02 */ /* 0x001fe20008000f00 */
[----:B--2---:R-:W-:Y:S01]  /*1800*/  DFMA R14, R20, R18, R14 ;  /* 0x00000012140e722b */ /* 0x004fe2000000000e */
[----:B------:R-:W2:Y:S04]  /*1810*/  LDG.E.64 R18, desc[UR12][R4.64+0x18] ;  /* 0x0000180c04127981 */ /* 0x000ea8000c1e1b00 */
[----:B------:R0:W2:Y:S01]  /*1820*/  LDG.E.64 R20, desc[UR12][R16.64] ;  /* 0x0000000c10147981 */ /* 0x0000a2000c1e1b00 */
[----:B------:R-:W-:Y:S01]  /*1830*/  IMAD.WIDE.U32 R22, R23, 0x8, R16 ;  /* 0x0000000817167825 */ /* 0x000fe200078e0010 */
[----:B-1----:R-:W-:Y:S01]  /*1840*/  MOV R29, UR14 ;  /* 0x0000000e001d7c02 */ /* 0x002fe20008000f00 */
[----:B---3--:R-:W-:Y:S01]  /*1850*/  DFMA R14, R6, R8, R14 ;  /* 0x00000008060e722b */ /* 0x008fe2000000000e */
[----:B------:R-:W3:Y:S04]  /*1860*/  LDG.E.64 R6, desc[UR12][R4.64+0x20] ;  /* 0x0000200c04067981 */ /* 0x000ee8000c1e1b00 */
[----:B------:R1:W3:Y:S01]  /*1870*/  LDG.E.64 R8, desc[UR12][R22.64] ;  /* 0x0000000c16087981 */ /* 0x0002e2000c1e1b00 */
[----:B-----5:R-:W-:-:S02]  /*1880*/  IMAD.WIDE.U32 R26, R29, 0x8, R22 ;  /* 0x000000081d1a7825 */ /* 0x020fc400078e0016 */
[----:B----4-:R-:W-:Y:S01]  /*1890*/  DFMA R14, R10, R12, R14 ;  /* 0x0000000c0a0e722b */ /* 0x010fe2000000000e */
[----:B------:R-:W4:Y:S04]  /*18a0*/  LDG.E.64 R10, desc[UR12][R4.64+0x28] ;  /* 0x0000280c040a7981 */ /* 0x000f28000c1e1b00 */
[----:B------:R-:W4:Y:S01]  /*18b0*/  LDG.E.64 R12, desc[UR12][R26.64] ;  /* 0x0000000c1a0c7981 */ /* 0x000f22000c1e1b00 */
[----:B0-----:R-:W-:-:S04]  /*18c0*/  IMAD.WIDE.U32 R16, R29, 0x8, R26 ;  /* 0x000000081d107825 */ /* 0x001fc800078e001a */
[----:B-1----:R-:W-:Y:S02]  /*18d0*/  IMAD.WIDE.U32 R22, R29, 0x8, R16 ;  /* 0x000000081d167825 */ /* 0x002fe400078e0010 */
[----:B------:R-:W5:Y:S04]  /*18e0*/  LDG.E.64 R28, desc[UR12][R4.64+0x38] ;  /* 0x0000380c041c7981 */ /* 0x000f68000c1e1b00 */
[----:B------:R-:W5:Y:S01]  /*18f0*/  LDG.E.64 R22, desc[UR12][R22.64] ;  /* 0x0000000c16167981 */ /* 0x000f62000c1e1b00 */
[----:B--2---:R-:W-:-:S03]  /*1900*/  DFMA R14, R18, R20, R14 ;  /* 0x00000014120e722b */ /* 0x004fc6000000000e */
[----:B------:R-:W2:Y:S04]  /*1910*/  LDG.E.64 R18, desc[UR12][R4.64+0x30] ;  /* 0x0000300c04127981 */ /* 0x000ea8000c1e1b00 */
[----:B------:R-:W2:Y:S01]  /*1920*/  LDG.E.64 R20, desc[UR12][R16.64] ;  /* 0x0000000c10147981 */ /* 0x000ea2000c1e1b00 */
[----:B---3--:R-:W-:Y:S01]  /*1930*/  DFMA R6, R6, R8, R14 ;  /* 0x000000080606722b */ /* 0x008fe2000000000e */
[----:B------:R-:W-:-:S07]  /*1940*/  UIADD3 UR4, UPT, UPT, UR4, 0x8, URZ ;  /* 0x0000000804047890 */ /* 0x000fce000fffe0ff */
[----:B----4-:R-:W-:Y:S01]  /*1950*/  DFMA R6, R10, R12, R6 ;  /* 0x0000000c0a06722b */ /* 0x010fe20000000006 */
[----:B------:R-:W-:Y:S01]  /*1960*/  UISETP.NE.AND UP0, UPT, UR4, URZ, UPT ;  /* 0x000000ff0400728c */ /* 0x000fe2000bf05270 */
[----:B------:R-:W-:Y:S01]  /*1970*/  IADD3 R25, PT, PT, R25, 0x8, RZ ;  /* 0x0000000819197810 */ /* 0x000fe20007ffe0ff */
[----:B------:R-:W-:-:S05]  /*1980*/  UIADD3 UR15, UPT, UPT, UR15, 0x8, URZ ;  /* 0x000000080f0f7890 */ /* 0x000fca000fffe0ff */
[----:B--2---:R-:W-:-:S08]  /*1990*/  DFMA R6, R18, R20, R6 ;  /* 0x000000141206722b */ /* 0x004fd00000000006 */
[----:B-----5:R-:W-:Y:S01]  /*19a0*/  DFMA R14, R28, R22, R6 ;  /* 0x000000161c0e722b */ /* 0x020fe20000000006 */
[----:B------:R-:W-:-:S05]  /*19b0*/  MOV R7, UR14 ;  /* 0x0000000e00077c02 */ /* 0x000fca0008000f00 */
[----:B------:R-:W-:Y:S01]  /*19c0*/  IMAD R24, R7, 0x8, R24 ;  /* 0x0000000807187824 */ /* 0x000fe200078e0218 */
[----:B------:R-:W-:Y:S06]  /*19d0*/  BRA.U UP0, `(.L_x_15) ;  /* 0xfffffffd00447547 */ /* 0x000fec000b83ffff */
.L_x_14:
[----:B------:R-:W-:Y:S05]  /*19e0*/  BRA.U !UP1, `(.L_x_13) ;  /* 0x0000000509107547 */ /* 0x000fea000b800000 */
[----:B------:R-:W-:Y:S02]  /*19f0*/  UISETP.GE.U32.AND UP0, UPT, UR6, 0x4, UPT ;  /* 0x000000040600788c */ /* 0x000fe4000bf06070 */
[----:B------:R-:W-:-:S04]  /*1a00*/  ULOP3.LUT UR4, UR5, 0x3, URZ, 0xc0, !UPT ;  /* 0x0000000305047892 */ /* 0x000fc8000f8ec0ff */
[----:B------:R-:W-:-:S03]  /*1a10*/  UISETP.NE.AND UP1, UPT, UR4, URZ, UPT ;  /* 0x000000ff0400728c */ /* 0x000fc6000bf25270 */
[----:B------:R-:W-:Y:S08]  /*1a20*/  BRA.U !UP0, `(.L_x_16) ;  /* 0x0000000108687547 */ /* 0x000ff0000b800000 */
[----:B------:R-:W0:Y:S01]  /*1a30*/  LDC.64 R22, c[0x0][0x380] ;  /* 0x0000e000ff167b82 */ /* 0x000e220000000a00 */
[----:B------:R-:W-:Y:S02]  /*1a40*/  MOV R7, UR15 ;  /* 0x0000000f00077c02 */ /* 0x000fe40008000f00 */
[----:B-1----:R-:W-:Y:S02]  /*1a50*/  IADD3 R5, PT, PT, R2, UR15, RZ ;  /* 0x0000000f02057c10 */ /* 0x002fe4000fffe0ff */
[----:B------:R-:W-:Y:S01]  /*1a60*/  MOV R25, UR14 ;  /* 0x0000000e00197c02 */ /* 0x000fe20008000f00 */
[----:B------:R-:W-:Y:S02]  /*1a70*/  IMAD R7, R7, UR14, R0 ;  /* 0x0000000e07077c24 */ /* 0x000fe4000f8e0200 */
[----:B------:R-:W1:Y:S01]  /*1a80*/  LDC.64 R20, c[0x0][0x388] ;  /* 0x0000e200ff147b82 */ /* 0x000e620000000a00 */
[----:B------:R-:W-:Y:S02]  /*1a90*/  IMAD.U32 R27, RZ, RZ, UR14 ;  /* 0x0000000eff1b7e24 */ /* 0x000fe4000f8e00ff */
[----:B0-----:R-:W-:-:S05]  /*1aa0*/  IMAD.WIDE R22, R5, 0x8, R22 ;  /* 0x0000000805167825 */ /* 0x001fca00078e0216 */
[----:B------:R-:W2:Y:S01]  /*1ab0*/  LDG.E.64 R8, desc[UR12][R22.64+0x8] ;  /* 0x0000080c16087981 */ /* 0x000ea2000c1e1b00 */
[----:B-1----:R-:W-:Y:S01]  /*1ac0*/  IMAD.WIDE R20, R7, 0x8, R20 ;  /* 0x0000000807147825 */ /* 0x002fe200078e0214 */
[----:B------:R-:W-:Y:S02]  /*1ad0*/  MOV R29, UR14 ;  /* 0x0000000e001d7c02 */ /* 0x000fe40008000f00 */
[----:B------:R-:W3:Y:S04]  /*1ae0*/  LDG.E.64 R6, desc[UR12][R22.64] ;  /* 0x0000000c16067981 */ /* 0x000ee8000c1e1b00 */
[----:B------:R-:W3:Y:S01]  /*1af0*/  LDG.E.64 R4, desc[UR12][R20.64] ;  /* 0x0000000c14047981 */ /* 0x000ee2000c1e1b00 */
[----:B------:R-:W-:-:S03]  /*1b00*/  IMAD.WIDE.U32 R24, R25, 0x8, R20 ;  /* 0x0000000819187825 */ /* 0x000fc600078e0014 */
[----:B------:R-:W4:Y:S04]  /*1b10*/  LDG.E.64 R12, desc[UR12][R22.64+0x10] ;  /* 0x0000100c160c7981 */ /* 0x000f28000c1e1b00 */
[----:B------:R-:W2:Y:S01]  /*1b20*/  LDG.E.64 R10, desc[UR12][R24.64] ;  /* 0x0000000c180a7981 */ /* 0x000ea2000c1e1b00 */
[----:B------:R-:W-:-:S03]  /*1b30*/  IMAD.WIDE.U32 R26, R27, 0x8, R24 ;  /* 0x000000081b1a7825 */ /* 0x000fc600078e0018 */
[----:B------:R-:W5:Y:S04]  /*1b40*/  LDG.E.64 R18, desc[UR12][R22.64+0x18] ;  /* 0x0000180c16127981 */ /* 0x000f68000c1e1b00 */
[----:B------:R-:W4:Y:S01]  /*1b50*/  LDG.E.64 R16, desc[UR12][R26.64] ;  /* 0x0000000c1a107981 */ /* 0x000f22000c1e1b00 */
[----:B------:R-:W-:-:S05]  /*1b60*/  IMAD.WIDE.U32 R28, R29, 0x8, R26 ;  /* 0x000000081d1c7825 */ /* 0x000fca00078e001a */
[----:B------:R-:W5:Y:S01]  /*1b70*/  LDG.E.64 R20, desc[UR12][R28.64] ;  /* 0x0000000c1c147981 */ /* 0x000f62000c1e1b00 */
[----:B------:R-:W-:Y:S01]  /*1b80*/  UIADD3 UR15, UPT, UPT, UR15, 0x4, URZ ;  /* 0x000000040f0f7890 */ /* 0x000fe2000fffe0ff */
[----:B---3--:R-:W-:-:S08]  /*1b90*/  DFMA R4, R6, R4, R14 ;  /* 0x000000040604722b */ /* 0x008fd0000000000e */
[----:B--2---:R-:W-:-:S08]  /*1ba0*/  DFMA R4, R8, R10, R4 ;  /* 0x0000000a0804722b */ /* 0x004fd00000000004 */
[----:B----4-:R-:W-:-:S08]  /*1bb0*/  DFMA R4, R12, R16, R4 ;  /* 0x000000100c04722b */ /* 0x010fd00000000004 */
[----:B-----5:R-:W-:-:S11]  /*1bc0*/  DFMA R14, R18, R20, R4 ;  /* 0x00000014120e722b */ /* 0x020fd60000000004 */
.L_x_16:
[----:B------:R-:W-:Y:S05]  /*1bd0*/  BRA.U !UP1, `(.L_x_13) ;  /* 0x0000000109947547 */ /* 0x000fea000b800000 */
[----:B------:R-:W-:Y:S01]  /*1be0*/  UISETP.NE.AND UP0, UPT, UR4, 0x1, UPT ;  /* 0x000000010400788c */ /* 0x000fe2000bf05270 */
[----:B------:R-:W-:Y:S01]  /*1bf0*/  MOV R7, UR15 ;  /* 0x0000000f00077c02 */ /* 0x000fe20008000f00 */
[----:B------:R-:W-:Y:S01]  /*1c00*/  ULOP3.LUT UR4, UR5, 0x1, URZ, 0xc0, !UPT ;  /* 0x0000000105047892 */ /* 0x000fe2000f8ec0ff */
[----:B------:R-:W-:-:S03]  /*1c10*/  MOV R11, UR14 ;  /* 0x0000000e000b7c02 */ /* 0x000fc60008000f00 */
[----:B------:R-:W-:Y:S01]  /*1c20*/  UISETP.NE.U32.AND UP1, UPT, UR4, 0x1, UPT ;  /* 0x000000010400788c */ /* 0x000fe2000bf25070 */
[----:B------:R-:W-:-:S04]  /*1c30*/  PLOP3.LUT P0, PT, PT, PT, UP0, 0x80, 0x8 ;  /* 0x000000000008781c */ /* 0x000fc80003f0f008 */
[----:B------:R-:W0:Y:S01]  /*1c40*/  @UP0 LDCU.128 UR8, c[0x0][0x380] ;  /* 0x00007000ff0807ac */ /* 0x000e220008000c00 */
[----:B------:R-:W-:-:S05]  /*1c50*/  PLOP3.LUT P1, PT, PT, PT, UP1, 0x80, 0x8 ;  /* 0x000000000008781c */ /* 0x000fca0003f2f018 */
[----:B------:R-:W2:Y:S03]  /*1c60*/  @!UP1 LDCU.128 UR4, c[0x0][0x380] ;  /* 0x00007000ff0497ac */ /* 0x000ea60008000c00 */
[----:B-1----:R-:W-:Y:S01]  /*1c70*/  @P0 IADD3 R5, PT, PT, R2, UR15, RZ ;  /* 0x0000000f02050c10 */ /* 0x002fe2000fffe0ff */
[----:B------:R-:W-:Y:S01]  /*1c80*/  @P0 IMAD R7, R7, UR14, R0 ;  /* 0x0000000e07070c24 */ /* 0x000fe2000f8e0200 */
[----:B------:R-:W-:Y:S01]  /*1c90*/  @UP0 UIADD3 UR15, UPT, UPT, UR15, 0x2, URZ ;  /* 0x000000020f0f0890 */ /* 0x000fe2000fffe0ff */
[----:B0-----:R-:W-:Y:S01]  /*1ca0*/  MOV R16, UR8 ;  /* 0x0000000800107c02 */ /* 0x001fe20008000f00 */
[----:B------:R-:W-:Y:S01]  /*1cb0*/  IMAD.U32 R17, RZ, RZ, UR9 ;  /* 0x00000009ff117e24 */ /* 0x000fe2000f8e00ff */
[----:B------:R-:W-:Y:S02]  /*1cc0*/  MOV R20, UR10 ;  /* 0x0000000a00147c02 */ /* 0x000fe40008000f00 */
[----:B------:R-:W-:Y:S01]  /*1cd0*/  MOV R21, UR11 ;  /* 0x0000000b00157c02 */ /* 0x000fe20008000f00 */
[----:B------:R-:W-:-:S04]  /*1ce0*/  @P0 IMAD.WIDE R16, R5, 0x8, R16 ;  /* 0x0000000805100825 */ /* 0x000fc800078e0210 */
[----:B------:R-:W-:Y:S01]  /*1cf0*/  @P0 IMAD.WIDE R20, R7, 0x8, R20 ;  /* 0x0000000807140825 */ /* 0x000fe200078e0214 */
[----:B------:R-:W3:Y:S01]  /*1d00*/  @P0 LDG.E.64 R4, desc[UR12][R16.64] ;  /* 0x0000000c10040981 */ /* 0x000ee2000c1e1b00 */
[----:B------:R-:W-:-:S03]  /*1d10*/  MOV R25, UR15 ;  /* 0x0000000f00197c02 */ /* 0x000fc60008000f00 */
[----:B------:R-:W3:Y:S01]  /*1d20*/  @P0 LDG.E.64 R6, desc[UR12][R20.64] ;  /* 0x0000000c14060981 */ /* 0x000ee2000c1e1b00 */
[----:B------:R-:W-:Y:S01]  /*1d30*/  @P0 IMAD.WIDE.U32 R10, R11, 0x8, R20 ;  /* 0x000000080b0a0825 */ /* 0x000fe200078e0014 */
[----:B--2---:R-:W-:Y:S02]  /*1d40*/  MOV R19, UR5 ;  /* 0x0000000500137c02 */ /* 0x004fe40008000f00 */
[----:B------:R-:W-:Y:S01]  /*1d50*/  MOV R12, UR6 ;  /* 0x00000006000c7c02 */ /* 0x000fe20008000f00 */
[----:B------:R-:W-:Y:S01]  /*1d60*/  IMAD.U32 R18, RZ, RZ, UR4 ;  /* 0x00000004ff127e24 */ /* 0x000fe2000f8e00ff */
[----:B------:R-:W-:Y:S01]  /*1d70*/  MOV R13, UR7 ;  /* 0x00000007000d7c02 */ /* 0x000fe20008000f00 */
[----:B------:R-:W-:Y:S01]  /*1d80*/  @!P1 IMAD R25, R25, UR14, R0 ;  /* 0x0000000e19199c24 */ /* 0x000fe2000f8e0200 */
[----:B------:R-:W-:Y:S01]  /*1d90*/  @!P1 IADD3 R23, PT, PT, R2, UR15, RZ ;  /* 0x0000000f02179c10 */ /* 0x000fe2000fffe0ff */
[----:B------:R-:W2:Y:S02]  /*1da0*/  @P0 LDG.E.64 R8, desc[UR12][R16.64+0x8] ;  /* 0x0000080c10080981 */ /* 0x000ea4000c1e1b00 */
[----:B------:R-:W-:-:S02]  /*1db0*/  @!P1 IMAD.WIDE R12, R25, 0x8, R12 ;  /* 0x00000008190c9825 */ /* 0x000fc400078e020c */
[----:B------:R-:W2:Y:S02]  /*1dc0*/  @P0 LDG.E.64 R10, desc[UR12][R10.64] ;  /* 0x0000000c0a0a0981 */ /* 0x000ea4000c1e1b00 */
[----:B------:R-:W-:Y:S02]  /*1dd0*/  @!P1 IMAD.WIDE R18, R23, 0x8, R18 ;  /* 0x0000000817129825 */ /* 0x000fe400078e0212 */
[----:B------:R-:W4:Y:S04]  /*1de0*/  @!P1 LDG.E.64 R12, desc[UR12][R12.64] ;  /* 0x0000000c0c0c9981 */ /* 0x000f28000c1e1b00 */
[----:B------:R-:W4:Y:S01]  /*1df0*/  @!P1 LDG.E.64 R18, desc[UR12][R18.64] ;  /* 0x0000000c12129981 */ /* 0x000f22000c1e1b00 */
[----:B---3--:R-:W-:-:S08]  /*1e00*/  @P0 DFMA R4, R4, R6, R14 ;  /* 0x000000060404022b */ /* 0x008fd0000000000e */
[----:B--2---:R-:W-:-:S08]  /*1e10*/  @P0 DFMA R14, R8, R10, R4 ;  /* 0x0000000a080e022b */ /* 0x004fd00000000004 */
[----:B----4-:R-:W-:-:S11]  /*1e20*/  @!P1 DFMA R14, R18, R12, R14 ;  /* 0x0000000c120e922b */ /* 0x010fd6000000000e */
.L_x_13:
[----:B-1----:R-:W0:Y:S01]  /*1e30*/  LDC.64 R4, c[0x0][0x390] ;  /* 0x0000e400ff047b82 */ /* 0x002e220000000a00 */
[----:B------:R-:W-:-:S04]  /*1e40*/  IMAD R3, R3, UR14, R0 ;  /* 0x0000000e03037c24 */ /* 0x000fc8000f8e0200 */
[----:B0-----:R-:W-:-:S05]  /*1e50*/  IMAD.WIDE R2, R3, 0x8, R4 ;  /* 0x0000000803027825 */ /* 0x001fca00078e0204 */
[----:B------:R-:W-:Y:S01]  /*1e60*/  STG.E.64 desc[UR12][R2.64], R14 ;  /* 0x0000000e02007986 */ /* 0x000fe2000c101b0c */
[----:B------:R-:W-:Y:S05]  /*1e70*/  EXIT ;  /* 0x000000000000794d */ /* 0x000fea0003800000 */
.L_x_17:
[----:B------:R-:W-:-:S00]  /*1e80*/  BRA `(.L_x_17) ;  /* 0xfffffffc00fc7947 */ /* 0x000fc0000383ffff */
[----:B------:R-:W-:-:S00]  /*1e90*/  NOP ;  /* 0x0000000000007918 */ /* 0x000fc00000000000 */
        /* <DEDUP_REMOVED lines=14> */
.L_x_18:


//--------------------- .nv.shared.reserved.0     --------------------------
	.section	.nv.shared.reserved.0,"aw",@nobits
	.weak		__nv_reservedSMEM_offset_0_alias
	.size		__nv_reservedSMEM_offset_0_alias, 0, 64
	.other		__nv_reservedSMEM_offset_0_alias,@"STO_CUDA_RESERVED_SHARED STV_DEFAULT"
__nv_reservedSMEM_offset_0_alias:
	.zero		0
	.zero		64


//--------------------- .nv.constant0._Z10matrixMultIdEvPT_S1_S1_iii --------------------------
	.section	.nv.constant0._Z10matrixMultIdEvPT_S1_S1_iii,"a",@progbits
	.sectionflags	@""
	.align	4
.nv.constant0._Z10matrixMultIdEvPT_S1_S1_iii:
	.zero		932


//--------------------- SYMBOLS --------------------------

	.type		.nv.reservedSmem.offset0,@object
	.size		.nv.reservedSmem.offset0,0x4
